//
// Generated by NVIDIA NVVM Compiler
//
// Compiler Build ID: CL-36424714
// Cuda compilation tools, release 13.0, V13.0.88
// Based on NVVM 20.0.0
//

.version 9.0
.target sm_100
.address_size 64

	// .globl	_Z25initializeRandomPositionsPfS_S_S_S_S_iffi
.global .align 4 .b8 precalc_xorwow_matrix[102400];
.global .align 4 .b8 precalc_xorwow_offset_matrix[102400];
.global .align 4 .b8 mrg32k3aM1[2304];
.global .align 4 .b8 mrg32k3aM2[2304];
.global .align 4 .b8 mrg32k3aM1SubSeq[2016];
.global .align 4 .b8 mrg32k3aM2SubSeq[2016];
.global .align 4 .b8 mrg32k3aM1Seq[2304];
.global .align 4 .b8 mrg32k3aM2Seq[2304];
.const .align 8 .b8 __cr_lgamma_table[72];
.global .align 4 .b8 __cudart_i2opi_f[24] = {65, 144, 67, 60, 153, 149, 98, 219, 192, 221, 52, 245, 209, 87, 39, 252, 41, 21, 68, 78, 110, 131, 249, 162};

.visible .entry _Z25initializeRandomPositionsPfS_S_S_S_S_iffi(
	.param .u64 .ptr .align 1 _Z25initializeRandomPositionsPfS_S_S_S_S_iffi_param_0,
	.param .u64 .ptr .align 1 _Z25initializeRandomPositionsPfS_S_S_S_S_iffi_param_1,
	.param .u64 .ptr .align 1 _Z25initializeRandomPositionsPfS_S_S_S_S_iffi_param_2,
	.param .u64 .ptr .align 1 _Z25initializeRandomPositionsPfS_S_S_S_S_iffi_param_3,
	.param .u64 .ptr .align 1 _Z25initializeRandomPositionsPfS_S_S_S_S_iffi_param_4,
	.param .u64 .ptr .align 1 _Z25initializeRandomPositionsPfS_S_S_S_S_iffi_param_5,
	.param .u32 _Z25initializeRandomPositionsPfS_S_S_S_S_iffi_param_6,
	.param .f32 _Z25initializeRandomPositionsPfS_S_S_S_S_iffi_param_7,
	.param .f32 _Z25initializeRandomPositionsPfS_S_S_S_S_iffi_param_8,
	.param .u32 _Z25initializeRandomPositionsPfS_S_S_S_S_iffi_param_9
)
{
	.local .align 8 .b8 	__local_depot0[48];
	.reg .b64 	%SP;
	.reg .b64 	%SPL;
	.reg .pred 	%p<65>;
	.reg .b32 	%r<1243>;
	.reg .b32 	%f<16>;
	.reg .b64 	%rd<47>;

	mov.u64 	%SPL, __local_depot0;
	ld.param.u64 	%rd13, [_Z25initializeRandomPositionsPfS_S_S_S_S_iffi_param_3];
	ld.param.u32 	%r553, [_Z25initializeRandomPositionsPfS_S_S_S_S_iffi_param_6];
	ld.param.f32 	%f5, [_Z25initializeRandomPositionsPfS_S_S_S_S_iffi_param_7];
	ld.param.f32 	%f6, [_Z25initializeRandomPositionsPfS_S_S_S_S_iffi_param_8];
	ld.param.u32 	%r552, [_Z25initializeRandomPositionsPfS_S_S_S_S_iffi_param_9];
	add.u64 	%rd1, %SPL, 0;
	mov.u32 	%r554, %tid.x;
	mov.u32 	%r555, %ctaid.x;
	mov.u32 	%r556, %ntid.x;
	mad.lo.s32 	%r557, %r555, %r556, %r554;
	cvt.s64.s32 	%rd2, %r557;
	xor.b32  	%r558, %r553, -1429050551;
	mul.lo.s32 	%r559, %r558, 1099087573;
	setp.gt.s32 	%p1, %r553, -1;
	selp.b32 	%r560, -644748465, -1947113066, %p1;
	add.s32 	%r561, %r560, %r559;
	add.s32 	%r1, %r561, 6615241;
	add.s32 	%r973, %r559, 123456789;
	st.local.v2.u32 	[%rd1], {%r1, %r973};
	xor.b32  	%r972, %r559, 362436069;
	add.s32 	%r971, %r560, 521288629;
	st.local.v2.u32 	[%rd1+8], {%r972, %r971};
	xor.b32  	%r970, %r560, 88675123;
	add.s32 	%r969, %r559, 5783321;
	st.local.v2.u32 	[%rd1+16], {%r970, %r969};
	setp.eq.s32 	%p2, %r557, 0;
	@%p2 bra 	$L__BB0_115;
	mov.b32 	%r956, 0;
	mov.u64 	%rd46, %rd2;
$L__BB0_2:
	mov.u64 	%rd3, %rd46;
	and.b64  	%rd4, %rd3, 3;
	setp.eq.s64 	%p3, %rd4, 0;
	@%p3 bra 	$L__BB0_114;
	mul.wide.u32 	%rd17, %r956, 3200;
	mov.u64 	%rd18, precalc_xorwow_matrix;
	add.s64 	%rd5, %rd18, %rd17;
	mov.b32 	%r969, 0;
	mov.u32 	%r970, %r969;
	mov.u32 	%r971, %r969;
	mov.u32 	%r972, %r969;
	mov.u32 	%r973, %r969;
	mov.u32 	%r962, %r969;
$L__BB0_4:
	mul.wide.u32 	%rd19, %r962, 4;
	add.s64 	%rd20, %rd1, %rd19;
	ld.local.u32 	%r19, [%rd20+4];
	shl.b32 	%r20, %r962, 5;
	mov.b32 	%r968, 0;
$L__BB0_5:
	.pragma "nounroll";
	shr.u32 	%r565, %r19, %r968;
	and.b32  	%r566, %r565, 1;
	setp.eq.b32 	%p4, %r566, 1;
	not.pred 	%p5, %p4;
	add.s32 	%r567, %r20, %r968;
	mul.lo.s32 	%r568, %r567, 5;
	mul.wide.u32 	%rd21, %r568, 4;
	add.s64 	%rd6, %rd5, %rd21;
	@%p5 bra 	$L__BB0_7;
	ld.global.u32 	%r569, [%rd6];
	xor.b32  	%r973, %r973, %r569;
	ld.global.u32 	%r570, [%rd6+4];
	xor.b32  	%r972, %r972, %r570;
	ld.global.u32 	%r571, [%rd6+8];
	xor.b32  	%r971, %r971, %r571;
	ld.global.u32 	%r572, [%rd6+12];
	xor.b32  	%r970, %r970, %r572;
	ld.global.u32 	%r573, [%rd6+16];
	xor.b32  	%r969, %r969, %r573;
$L__BB0_7:
	and.b32  	%r575, %r565, 2;
	setp.eq.s32 	%p6, %r575, 0;
	@%p6 bra 	$L__BB0_9;
	ld.global.u32 	%r576, [%rd6+20];
	xor.b32  	%r973, %r973, %r576;
	ld.global.u32 	%r577, [%rd6+24];
	xor.b32  	%r972, %r972, %r577;
	ld.global.u32 	%r578, [%rd6+28];
	xor.b32  	%r971, %r971, %r578;
	ld.global.u32 	%r579, [%rd6+32];
	xor.b32  	%r970, %r970, %r579;
	ld.global.u32 	%r580, [%rd6+36];
	xor.b32  	%r969, %r969, %r580;
$L__BB0_9:
	and.b32  	%r582, %r565, 4;
	setp.eq.s32 	%p7, %r582, 0;
	@%p7 bra 	$L__BB0_11;
	ld.global.u32 	%r583, [%rd6+40];
	xor.b32  	%r973, %r973, %r583;
	ld.global.u32 	%r584, [%rd6+44];
	xor.b32  	%r972, %r972, %r584;
	ld.global.u32 	%r585, [%rd6+48];
	xor.b32  	%r971, %r971, %r585;
	ld.global.u32 	%r586, [%rd6+52];
	xor.b32  	%r970, %r970, %r586;
	ld.global.u32 	%r587, [%rd6+56];
	xor.b32  	%r969, %r969, %r587;
$L__BB0_11:
	and.b32  	%r589, %r565, 8;
	setp.eq.s32 	%p8, %r589, 0;
	@%p8 bra 	$L__BB0_13;
	ld.global.u32 	%r590, [%rd6+60];
	xor.b32  	%r973, %r973, %r590;
	ld.global.u32 	%r591, [%rd6+64];
	xor.b32  	%r972, %r972, %r591;
	ld.global.u32 	%r592, [%rd6+68];
	xor.b32  	%r971, %r971, %r592;
	ld.global.u32 	%r593, [%rd6+72];
	xor.b32  	%r970, %r970, %r593;
	ld.global.u32 	%r594, [%rd6+76];
	xor.b32  	%r969, %r969, %r594;
$L__BB0_13:
	and.b32  	%r596, %r565, 16;
	setp.eq.s32 	%p9, %r596, 0;
	@%p9 bra 	$L__BB0_15;
	ld.global.u32 	%r597, [%rd6+80];
	xor.b32  	%r973, %r973, %r597;
	ld.global.u32 	%r598, [%rd6+84];
	xor.b32  	%r972, %r972, %r598;
	ld.global.u32 	%r599, [%rd6+88];
	xor.b32  	%r971, %r971, %r599;
	ld.global.u32 	%r600, [%rd6+92];
	xor.b32  	%r970, %r970, %r600;
	ld.global.u32 	%r601, [%rd6+96];
	xor.b32  	%r969, %r969, %r601;
$L__BB0_15:
	and.b32  	%r603, %r565, 32;
	setp.eq.s32 	%p10, %r603, 0;
	@%p10 bra 	$L__BB0_17;
	ld.global.u32 	%r604, [%rd6+100];
	xor.b32  	%r973, %r973, %r604;
	ld.global.u32 	%r605, [%rd6+104];
	xor.b32  	%r972, %r972, %r605;
	ld.global.u32 	%r606, [%rd6+108];
	xor.b32  	%r971, %r971, %r606;
	ld.global.u32 	%r607, [%rd6+112];
	xor.b32  	%r970, %r970, %r607;
	ld.global.u32 	%r608, [%rd6+116];
	xor.b32  	%r969, %r969, %r608;
$L__BB0_17:
	and.b32  	%r610, %r565, 64;
	setp.eq.s32 	%p11, %r610, 0;
	@%p11 bra 	$L__BB0_19;
	ld.global.u32 	%r611, [%rd6+120];
	xor.b32  	%r973, %r973, %r611;
	ld.global.u32 	%r612, [%rd6+124];
	xor.b32  	%r972, %r972, %r612;
	ld.global.u32 	%r613, [%rd6+128];
	xor.b32  	%r971, %r971, %r613;
	ld.global.u32 	%r614, [%rd6+132];
	xor.b32  	%r970, %r970, %r614;
	ld.global.u32 	%r615, [%rd6+136];
	xor.b32  	%r969, %r969, %r615;
$L__BB0_19:
	and.b32  	%r617, %r565, 128;
	setp.eq.s32 	%p12, %r617, 0;
	@%p12 bra 	$L__BB0_21;
	ld.global.u32 	%r618, [%rd6+140];
	xor.b32  	%r973, %r973, %r618;
	ld.global.u32 	%r619, [%rd6+144];
	xor.b32  	%r972, %r972, %r619;
	ld.global.u32 	%r620, [%rd6+148];
	xor.b32  	%r971, %r971, %r620;
	ld.global.u32 	%r621, [%rd6+152];
	xor.b32  	%r970, %r970, %r621;
	ld.global.u32 	%r622, [%rd6+156];
	xor.b32  	%r969, %r969, %r622;
$L__BB0_21:
	and.b32  	%r624, %r565, 256;
	setp.eq.s32 	%p13, %r624, 0;
	@%p13 bra 	$L__BB0_23;
	ld.global.u32 	%r625, [%rd6+160];
	xor.b32  	%r973, %r973, %r625;
	ld.global.u32 	%r626, [%rd6+164];
	xor.b32  	%r972, %r972, %r626;
	ld.global.u32 	%r627, [%rd6+168];
	xor.b32  	%r971, %r971, %r627;
	ld.global.u32 	%r628, [%rd6+172];
	xor.b32  	%r970, %r970, %r628;
	ld.global.u32 	%r629, [%rd6+176];
	xor.b32  	%r969, %r969, %r629;
$L__BB0_23:
	and.b32  	%r631, %r565, 512;
	setp.eq.s32 	%p14, %r631, 0;
	@%p14 bra 	$L__BB0_25;
	ld.global.u32 	%r632, [%rd6+180];
	xor.b32  	%r973, %r973, %r632;
	ld.global.u32 	%r633, [%rd6+184];
	xor.b32  	%r972, %r972, %r633;
	ld.global.u32 	%r634, [%rd6+188];
	xor.b32  	%r971, %r971, %r634;
	ld.global.u32 	%r635, [%rd6+192];
	xor.b32  	%r970, %r970, %r635;
	ld.global.u32 	%r636, [%rd6+196];
	xor.b32  	%r969, %r969, %r636;
$L__BB0_25:
	and.b32  	%r638, %r565, 1024;
	setp.eq.s32 	%p15, %r638, 0;
	@%p15 bra 	$L__BB0_27;
	ld.global.u32 	%r639, [%rd6+200];
	xor.b32  	%r973, %r973, %r639;
	ld.global.u32 	%r640, [%rd6+204];
	xor.b32  	%r972, %r972, %r640;
	ld.global.u32 	%r641, [%rd6+208];
	xor.b32  	%r971, %r971, %r641;
	ld.global.u32 	%r642, [%rd6+212];
	xor.b32  	%r970, %r970, %r642;
	ld.global.u32 	%r643, [%rd6+216];
	xor.b32  	%r969, %r969, %r643;
$L__BB0_27:
	and.b32  	%r645, %r565, 2048;
	setp.eq.s32 	%p16, %r645, 0;
	@%p16 bra 	$L__BB0_29;
	ld.global.u32 	%r646, [%rd6+220];
	xor.b32  	%r973, %r973, %r646;
	ld.global.u32 	%r647, [%rd6+224];
	xor.b32  	%r972, %r972, %r647;
	ld.global.u32 	%r648, [%rd6+228];
	xor.b32  	%r971, %r971, %r648;
	ld.global.u32 	%r649, [%rd6+232];
	xor.b32  	%r970, %r970, %r649;
	ld.global.u32 	%r650, [%rd6+236];
	xor.b32  	%r969, %r969, %r650;
$L__BB0_29:
	and.b32  	%r652, %r565, 4096;
	setp.eq.s32 	%p17, %r652, 0;
	@%p17 bra 	$L__BB0_31;
	ld.global.u32 	%r653, [%rd6+240];
	xor.b32  	%r973, %r973, %r653;
	ld.global.u32 	%r654, [%rd6+244];
	xor.b32  	%r972, %r972, %r654;
	ld.global.u32 	%r655, [%rd6+248];
	xor.b32  	%r971, %r971, %r655;
	ld.global.u32 	%r656, [%rd6+252];
	xor.b32  	%r970, %r970, %r656;
	ld.global.u32 	%r657, [%rd6+256];
	xor.b32  	%r969, %r969, %r657;
$L__BB0_31:
	and.b32  	%r659, %r565, 8192;
	setp.eq.s32 	%p18, %r659, 0;
	@%p18 bra 	$L__BB0_33;
	ld.global.u32 	%r660, [%rd6+260];
	xor.b32  	%r973, %r973, %r660;
	ld.global.u32 	%r661, [%rd6+264];
	xor.b32  	%r972, %r972, %r661;
	ld.global.u32 	%r662, [%rd6+268];
	xor.b32  	%r971, %r971, %r662;
	ld.global.u32 	%r663, [%rd6+272];
	xor.b32  	%r970, %r970, %r663;
	ld.global.u32 	%r664, [%rd6+276];
	xor.b32  	%r969, %r969, %r664;
$L__BB0_33:
	and.b32  	%r666, %r565, 16384;
	setp.eq.s32 	%p19, %r666, 0;
	@%p19 bra 	$L__BB0_35;
	ld.global.u32 	%r667, [%rd6+280];
	xor.b32  	%r973, %r973, %r667;
	ld.global.u32 	%r668, [%rd6+284];
	xor.b32  	%r972, %r972, %r668;
	ld.global.u32 	%r669, [%rd6+288];
	xor.b32  	%r971, %r971, %r669;
	ld.global.u32 	%r670, [%rd6+292];
	xor.b32  	%r970, %r970, %r670;
	ld.global.u32 	%r671, [%rd6+296];
	xor.b32  	%r969, %r969, %r671;
$L__BB0_35:
	and.b32  	%r673, %r565, 32768;
	setp.eq.s32 	%p20, %r673, 0;
	@%p20 bra 	$L__BB0_37;
	ld.global.u32 	%r674, [%rd6+300];
	xor.b32  	%r973, %r973, %r674;
	ld.global.u32 	%r675, [%rd6+304];
	xor.b32  	%r972, %r972, %r675;
	ld.global.u32 	%r676, [%rd6+308];
	xor.b32  	%r971, %r971, %r676;
	ld.global.u32 	%r677, [%rd6+312];
	xor.b32  	%r970, %r970, %r677;
	ld.global.u32 	%r678, [%rd6+316];
	xor.b32  	%r969, %r969, %r678;
$L__BB0_37:
	add.s32 	%r968, %r968, 16;
	setp.ne.s32 	%p21, %r968, 32;
	@%p21 bra 	$L__BB0_5;
	mad.lo.s32 	%r679, %r962, -31, %r20;
	add.s32 	%r962, %r679, 1;
	setp.ne.s32 	%p22, %r962, 5;
	@%p22 bra 	$L__BB0_4;
	st.local.u32 	[%rd1+4], %r973;
	st.local.v2.u32 	[%rd1+8], {%r972, %r971};
	st.local.v2.u32 	[%rd1+16], {%r970, %r969};
	setp.eq.s64 	%p23, %rd4, 1;
	@%p23 bra 	$L__BB0_114;
	mov.b32 	%r969, 0;
	mov.u32 	%r970, %r969;
	mov.u32 	%r971, %r969;
	mov.u32 	%r972, %r969;
	mov.u32 	%r973, %r969;
	mov.u32 	%r1054, %r969;
$L__BB0_41:
	mul.wide.u32 	%rd22, %r1054, 4;
	add.s64 	%rd23, %rd1, %rd22;
	ld.local.u32 	%r195, [%rd23+4];
	shl.b32 	%r196, %r1054, 5;
	mov.b32 	%r1060, 0;
$L__BB0_42:
	.pragma "nounroll";
	shr.u32 	%r682, %r195, %r1060;
	and.b32  	%r683, %r682, 1;
	setp.eq.b32 	%p24, %r683, 1;
	not.pred 	%p25, %p24;
	add.s32 	%r684, %r196, %r1060;
	mul.lo.s32 	%r685, %r684, 5;
	mul.wide.u32 	%rd24, %r685, 4;
	add.s64 	%rd7, %rd5, %rd24;
	@%p25 bra 	$L__BB0_44;
	ld.global.u32 	%r686, [%rd7];
	xor.b32  	%r973, %r973, %r686;
	ld.global.u32 	%r687, [%rd7+4];
	xor.b32  	%r972, %r972, %r687;
	ld.global.u32 	%r688, [%rd7+8];
	xor.b32  	%r971, %r971, %r688;
	ld.global.u32 	%r689, [%rd7+12];
	xor.b32  	%r970, %r970, %r689;
	ld.global.u32 	%r690, [%rd7+16];
	xor.b32  	%r969, %r969, %r690;
$L__BB0_44:
	and.b32  	%r692, %r682, 2;
	setp.eq.s32 	%p26, %r692, 0;
	@%p26 bra 	$L__BB0_46;
	ld.global.u32 	%r693, [%rd7+20];
	xor.b32  	%r973, %r973, %r693;
	ld.global.u32 	%r694, [%rd7+24];
	xor.b32  	%r972, %r972, %r694;
	ld.global.u32 	%r695, [%rd7+28];
	xor.b32  	%r971, %r971, %r695;
	ld.global.u32 	%r696, [%rd7+32];
	xor.b32  	%r970, %r970, %r696;
	ld.global.u32 	%r697, [%rd7+36];
	xor.b32  	%r969, %r969, %r697;
$L__BB0_46:
	and.b32  	%r699, %r682, 4;
	setp.eq.s32 	%p27, %r699, 0;
	@%p27 bra 	$L__BB0_48;
	ld.global.u32 	%r700, [%rd7+40];
	xor.b32  	%r973, %r973, %r700;
	ld.global.u32 	%r701, [%rd7+44];
	xor.b32  	%r972, %r972, %r701;
	ld.global.u32 	%r702, [%rd7+48];
	xor.b32  	%r971, %r971, %r702;
	ld.global.u32 	%r703, [%rd7+52];
	xor.b32  	%r970, %r970, %r703;
	ld.global.u32 	%r704, [%rd7+56];
	xor.b32  	%r969, %r969, %r704;
$L__BB0_48:
	and.b32  	%r706, %r682, 8;
	setp.eq.s32 	%p28, %r706, 0;
	@%p28 bra 	$L__BB0_50;
	ld.global.u32 	%r707, [%rd7+60];
	xor.b32  	%r973, %r973, %r707;
	ld.global.u32 	%r708, [%rd7+64];
	xor.b32  	%r972, %r972, %r708;
	ld.global.u32 	%r709, [%rd7+68];
	xor.b32  	%r971, %r971, %r709;
	ld.global.u32 	%r710, [%rd7+72];
	xor.b32  	%r970, %r970, %r710;
	ld.global.u32 	%r711, [%rd7+76];
	xor.b32  	%r969, %r969, %r711;
$L__BB0_50:
	and.b32  	%r713, %r682, 16;
	setp.eq.s32 	%p29, %r713, 0;
	@%p29 bra 	$L__BB0_52;
	ld.global.u32 	%r714, [%rd7+80];
	xor.b32  	%r973, %r973, %r714;
	ld.global.u32 	%r715, [%rd7+84];
	xor.b32  	%r972, %r972, %r715;
	ld.global.u32 	%r716, [%rd7+88];
	xor.b32  	%r971, %r971, %r716;
	ld.global.u32 	%r717, [%rd7+92];
	xor.b32  	%r970, %r970, %r717;
	ld.global.u32 	%r718, [%rd7+96];
	xor.b32  	%r969, %r969, %r718;
$L__BB0_52:
	and.b32  	%r720, %r682, 32;
	setp.eq.s32 	%p30, %r720, 0;
	@%p30 bra 	$L__BB0_54;
	ld.global.u32 	%r721, [%rd7+100];
	xor.b32  	%r973, %r973, %r721;
	ld.global.u32 	%r722, [%rd7+104];
	xor.b32  	%r972, %r972, %r722;
	ld.global.u32 	%r723, [%rd7+108];
	xor.b32  	%r971, %r971, %r723;
	ld.global.u32 	%r724, [%rd7+112];
	xor.b32  	%r970, %r970, %r724;
	ld.global.u32 	%r725, [%rd7+116];
	xor.b32  	%r969, %r969, %r725;
$L__BB0_54:
	and.b32  	%r727, %r682, 64;
	setp.eq.s32 	%p31, %r727, 0;
	@%p31 bra 	$L__BB0_56;
	ld.global.u32 	%r728, [%rd7+120];
	xor.b32  	%r973, %r973, %r728;
	ld.global.u32 	%r729, [%rd7+124];
	xor.b32  	%r972, %r972, %r729;
	ld.global.u32 	%r730, [%rd7+128];
	xor.b32  	%r971, %r971, %r730;
	ld.global.u32 	%r731, [%rd7+132];
	xor.b32  	%r970, %r970, %r731;
	ld.global.u32 	%r732, [%rd7+136];
	xor.b32  	%r969, %r969, %r732;
$L__BB0_56:
	and.b32  	%r734, %r682, 128;
	setp.eq.s32 	%p32, %r734, 0;
	@%p32 bra 	$L__BB0_58;
	ld.global.u32 	%r735, [%rd7+140];
	xor.b32  	%r973, %r973, %r735;
	ld.global.u32 	%r736, [%rd7+144];
	xor.b32  	%r972, %r972, %r736;
	ld.global.u32 	%r737, [%rd7+148];
	xor.b32  	%r971, %r971, %r737;
	ld.global.u32 	%r738, [%rd7+152];
	xor.b32  	%r970, %r970, %r738;
	ld.global.u32 	%r739, [%rd7+156];
	xor.b32  	%r969, %r969, %r739;
$L__BB0_58:
	and.b32  	%r741, %r682, 256;
	setp.eq.s32 	%p33, %r741, 0;
	@%p33 bra 	$L__BB0_60;
	ld.global.u32 	%r742, [%rd7+160];
	xor.b32  	%r973, %r973, %r742;
	ld.global.u32 	%r743, [%rd7+164];
	xor.b32  	%r972, %r972, %r743;
	ld.global.u32 	%r744, [%rd7+168];
	xor.b32  	%r971, %r971, %r744;
	ld.global.u32 	%r745, [%rd7+172];
	xor.b32  	%r970, %r970, %r745;
	ld.global.u32 	%r746, [%rd7+176];
	xor.b32  	%r969, %r969, %r746;
$L__BB0_60:
	and.b32  	%r748, %r682, 512;
	setp.eq.s32 	%p34, %r748, 0;
	@%p34 bra 	$L__BB0_62;
	ld.global.u32 	%r749, [%rd7+180];
	xor.b32  	%r973, %r973, %r749;
	ld.global.u32 	%r750, [%rd7+184];
	xor.b32  	%r972, %r972, %r750;
	ld.global.u32 	%r751, [%rd7+188];
	xor.b32  	%r971, %r971, %r751;
	ld.global.u32 	%r752, [%rd7+192];
	xor.b32  	%r970, %r970, %r752;
	ld.global.u32 	%r753, [%rd7+196];
	xor.b32  	%r969, %r969, %r753;
$L__BB0_62:
	and.b32  	%r755, %r682, 1024;
	setp.eq.s32 	%p35, %r755, 0;
	@%p35 bra 	$L__BB0_64;
	ld.global.u32 	%r756, [%rd7+200];
	xor.b32  	%r973, %r973, %r756;
	ld.global.u32 	%r757, [%rd7+204];
	xor.b32  	%r972, %r972, %r757;
	ld.global.u32 	%r758, [%rd7+208];
	xor.b32  	%r971, %r971, %r758;
	ld.global.u32 	%r759, [%rd7+212];
	xor.b32  	%r970, %r970, %r759;
	ld.global.u32 	%r760, [%rd7+216];
	xor.b32  	%r969, %r969, %r760;
$L__BB0_64:
	and.b32  	%r762, %r682, 2048;
	setp.eq.s32 	%p36, %r762, 0;
	@%p36 bra 	$L__BB0_66;
	ld.global.u32 	%r763, [%rd7+220];
	xor.b32  	%r973, %r973, %r763;
	ld.global.u32 	%r764, [%rd7+224];
	xor.b32  	%r972, %r972, %r764;
	ld.global.u32 	%r765, [%rd7+228];
	xor.b32  	%r971, %r971, %r765;
	ld.global.u32 	%r766, [%rd7+232];
	xor.b32  	%r970, %r970, %r766;
	ld.global.u32 	%r767, [%rd7+236];
	xor.b32  	%r969, %r969, %r767;
$L__BB0_66:
	and.b32  	%r769, %r682, 4096;
	setp.eq.s32 	%p37, %r769, 0;
	@%p37 bra 	$L__BB0_68;
	ld.global.u32 	%r770, [%rd7+240];
	xor.b32  	%r973, %r973, %r770;
	ld.global.u32 	%r771, [%rd7+244];
	xor.b32  	%r972, %r972, %r771;
	ld.global.u32 	%r772, [%rd7+248];
	xor.b32  	%r971, %r971, %r772;
	ld.global.u32 	%r773, [%rd7+252];
	xor.b32  	%r970, %r970, %r773;
	ld.global.u32 	%r774, [%rd7+256];
	xor.b32  	%r969, %r969, %r774;
$L__BB0_68:
	and.b32  	%r776, %r682, 8192;
	setp.eq.s32 	%p38, %r776, 0;
	@%p38 bra 	$L__BB0_70;
	ld.global.u32 	%r777, [%rd7+260];
	xor.b32  	%r973, %r973, %r777;
	ld.global.u32 	%r778, [%rd7+264];
	xor.b32  	%r972, %r972, %r778;
	ld.global.u32 	%r779, [%rd7+268];
	xor.b32  	%r971, %r971, %r779;
	ld.global.u32 	%r780, [%rd7+272];
	xor.b32  	%r970, %r970, %r780;
	ld.global.u32 	%r781, [%rd7+276];
	xor.b32  	%r969, %r969, %r781;
$L__BB0_70:
	and.b32  	%r783, %r682, 16384;
	setp.eq.s32 	%p39, %r783, 0;
	@%p39 bra 	$L__BB0_72;
	ld.global.u32 	%r784, [%rd7+280];
	xor.b32  	%r973, %r973, %r784;
	ld.global.u32 	%r785, [%rd7+284];
	xor.b32  	%r972, %r972, %r785;
	ld.global.u32 	%r786, [%rd7+288];
	xor.b32  	%r971, %r971, %r786;
	ld.global.u32 	%r787, [%rd7+292];
	xor.b32  	%r970, %r970, %r787;
	ld.global.u32 	%r788, [%rd7+296];
	xor.b32  	%r969, %r969, %r788;
$L__BB0_72:
	and.b32  	%r790, %r682, 32768;
	setp.eq.s32 	%p40, %r790, 0;
	@%p40 bra 	$L__BB0_74;
	ld.global.u32 	%r791, [%rd7+300];
	xor.b32  	%r973, %r973, %r791;
	ld.global.u32 	%r792, [%rd7+304];
	xor.b32  	%r972, %r972, %r792;
	ld.global.u32 	%r793, [%rd7+308];
	xor.b32  	%r971, %r971, %r793;
	ld.global.u32 	%r794, [%rd7+312];
	xor.b32  	%r970, %r970, %r794;
	ld.global.u32 	%r795, [%rd7+316];
	xor.b32  	%r969, %r969, %r795;
$L__BB0_74:
	add.s32 	%r1060, %r1060, 16;
	setp.ne.s32 	%p41, %r1060, 32;
	@%p41 bra 	$L__BB0_42;
	mad.lo.s32 	%r796, %r1054, -31, %r196;
	add.s32 	%r1054, %r796, 1;
	setp.ne.s32 	%p42, %r1054, 5;
	@%p42 bra 	$L__BB0_41;
	st.local.u32 	[%rd1+4], %r973;
	st.local.v2.u32 	[%rd1+8], {%r972, %r971};
	st.local.v2.u32 	[%rd1+16], {%r970, %r969};
	setp.ne.s64 	%p43, %rd4, 3;
	@%p43 bra 	$L__BB0_114;
	mov.b32 	%r969, 0;
	mov.u32 	%r970, %r969;
	mov.u32 	%r971, %r969;
	mov.u32 	%r972, %r969;
	mov.u32 	%r973, %r969;
	mov.u32 	%r1146, %r969;
$L__BB0_78:
	mul.wide.u32 	%rd25, %r1146, 4;
	add.s64 	%rd26, %rd1, %rd25;
	ld.local.u32 	%r371, [%rd26+4];
	shl.b32 	%r372, %r1146, 5;
	mov.b32 	%r1152, 0;
$L__BB0_79:
	.pragma "nounroll";
	shr.u32 	%r799, %r371, %r1152;
	and.b32  	%r800, %r799, 1;
	setp.eq.b32 	%p44, %r800, 1;
	not.pred 	%p45, %p44;
	add.s32 	%r801, %r372, %r1152;
	mul.lo.s32 	%r802, %r801, 5;
	mul.wide.u32 	%rd27, %r802, 4;
	add.s64 	%rd8, %rd5, %rd27;
	@%p45 bra 	$L__BB0_81;
	ld.global.u32 	%r803, [%rd8];
	xor.b32  	%r973, %r973, %r803;
	ld.global.u32 	%r804, [%rd8+4];
	xor.b32  	%r972, %r972, %r804;
	ld.global.u32 	%r805, [%rd8+8];
	xor.b32  	%r971, %r971, %r805;
	ld.global.u32 	%r806, [%rd8+12];
	xor.b32  	%r970, %r970, %r806;
	ld.global.u32 	%r807, [%rd8+16];
	xor.b32  	%r969, %r969, %r807;
$L__BB0_81:
	and.b32  	%r809, %r799, 2;
	setp.eq.s32 	%p46, %r809, 0;
	@%p46 bra 	$L__BB0_83;
	ld.global.u32 	%r810, [%rd8+20];
	xor.b32  	%r973, %r973, %r810;
	ld.global.u32 	%r811, [%rd8+24];
	xor.b32  	%r972, %r972, %r811;
	ld.global.u32 	%r812, [%rd8+28];
	xor.b32  	%r971, %r971, %r812;
	ld.global.u32 	%r813, [%rd8+32];
	xor.b32  	%r970, %r970, %r813;
	ld.global.u32 	%r814, [%rd8+36];
	xor.b32  	%r969, %r969, %r814;
$L__BB0_83:
	and.b32  	%r816, %r799, 4;
	setp.eq.s32 	%p47, %r816, 0;
	@%p47 bra 	$L__BB0_85;
	ld.global.u32 	%r817, [%rd8+40];
	xor.b32  	%r973, %r973, %r817;
	ld.global.u32 	%r818, [%rd8+44];
	xor.b32  	%r972, %r972, %r818;
	ld.global.u32 	%r819, [%rd8+48];
	xor.b32  	%r971, %r971, %r819;
	ld.global.u32 	%r820, [%rd8+52];
	xor.b32  	%r970, %r970, %r820;
	ld.global.u32 	%r821, [%rd8+56];
	xor.b32  	%r969, %r969, %r821;
$L__BB0_85:
	and.b32  	%r823, %r799, 8;
	setp.eq.s32 	%p48, %r823, 0;
	@%p48 bra 	$L__BB0_87;
	ld.global.u32 	%r824, [%rd8+60];
	xor.b32  	%r973, %r973, %r824;
	ld.global.u32 	%r825, [%rd8+64];
	xor.b32  	%r972, %r972, %r825;
	ld.global.u32 	%r826, [%rd8+68];
	xor.b32  	%r971, %r971, %r826;
	ld.global.u32 	%r827, [%rd8+72];
	xor.b32  	%r970, %r970, %r827;
	ld.global.u32 	%r828, [%rd8+76];
	xor.b32  	%r969, %r969, %r828;
$L__BB0_87:
	and.b32  	%r830, %r799, 16;
	setp.eq.s32 	%p49, %r830, 0;
	@%p49 bra 	$L__BB0_89;
	ld.global.u32 	%r831, [%rd8+80];
	xor.b32  	%r973, %r973, %r831;
	ld.global.u32 	%r832, [%rd8+84];
	xor.b32  	%r972, %r972, %r832;
	ld.global.u32 	%r833, [%rd8+88];
	xor.b32  	%r971, %r971, %r833;
	ld.global.u32 	%r834, [%rd8+92];
	xor.b32  	%r970, %r970, %r834;
	ld.global.u32 	%r835, [%rd8+96];
	xor.b32  	%r969, %r969, %r835;
$L__BB0_89:
	and.b32  	%r837, %r799, 32;
	setp.eq.s32 	%p50, %r837, 0;
	@%p50 bra 	$L__BB0_91;
	ld.global.u32 	%r838, [%rd8+100];
	xor.b32  	%r973, %r973, %r838;
	ld.global.u32 	%r839, [%rd8+104];
	xor.b32  	%r972, %r972, %r839;
	ld.global.u32 	%r840, [%rd8+108];
	xor.b32  	%r971, %r971, %r840;
	ld.global.u32 	%r841, [%rd8+112];
	xor.b32  	%r970, %r970, %r841;
	ld.global.u32 	%r842, [%rd8+116];
	xor.b32  	%r969, %r969, %r842;
$L__BB0_91:
	and.b32  	%r844, %r799, 64;
	setp.eq.s32 	%p51, %r844, 0;
	@%p51 bra 	$L__BB0_93;
	ld.global.u32 	%r845, [%rd8+120];
	xor.b32  	%r973, %r973, %r845;
	ld.global.u32 	%r846, [%rd8+124];
	xor.b32  	%r972, %r972, %r846;
	ld.global.u32 	%r847, [%rd8+128];
	xor.b32  	%r971, %r971, %r847;
	ld.global.u32 	%r848, [%rd8+132];
	xor.b32  	%r970, %r970, %r848;
	ld.global.u32 	%r849, [%rd8+136];
	xor.b32  	%r969, %r969, %r849;
$L__BB0_93:
	and.b32  	%r851, %r799, 128;
	setp.eq.s32 	%p52, %r851, 0;
	@%p52 bra 	$L__BB0_95;
	ld.global.u32 	%r852, [%rd8+140];
	xor.b32  	%r973, %r973, %r852;
	ld.global.u32 	%r853, [%rd8+144];
	xor.b32  	%r972, %r972, %r853;
	ld.global.u32 	%r854, [%rd8+148];
	xor.b32  	%r971, %r971, %r854;
	ld.global.u32 	%r855, [%rd8+152];
	xor.b32  	%r970, %r970, %r855;
	ld.global.u32 	%r856, [%rd8+156];
	xor.b32  	%r969, %r969, %r856;
$L__BB0_95:
	and.b32  	%r858, %r799, 256;
	setp.eq.s32 	%p53, %r858, 0;
	@%p53 bra 	$L__BB0_97;
	ld.global.u32 	%r859, [%rd8+160];
	xor.b32  	%r973, %r973, %r859;
	ld.global.u32 	%r860, [%rd8+164];
	xor.b32  	%r972, %r972, %r860;
	ld.global.u32 	%r861, [%rd8+168];
	xor.b32  	%r971, %r971, %r861;
	ld.global.u32 	%r862, [%rd8+172];
	xor.b32  	%r970, %r970, %r862;
	ld.global.u32 	%r863, [%rd8+176];
	xor.b32  	%r969, %r969, %r863;
$L__BB0_97:
	and.b32  	%r865, %r799, 512;
	setp.eq.s32 	%p54, %r865, 0;
	@%p54 bra 	$L__BB0_99;
	ld.global.u32 	%r866, [%rd8+180];
	xor.b32  	%r973, %r973, %r866;
	ld.global.u32 	%r867, [%rd8+184];
	xor.b32  	%r972, %r972, %r867;
	ld.global.u32 	%r868, [%rd8+188];
	xor.b32  	%r971, %r971, %r868;
	ld.global.u32 	%r869, [%rd8+192];
	xor.b32  	%r970, %r970, %r869;
	ld.global.u32 	%r870, [%rd8+196];
	xor.b32  	%r969, %r969, %r870;
$L__BB0_99:
	and.b32  	%r872, %r799, 1024;
	setp.eq.s32 	%p55, %r872, 0;
	@%p55 bra 	$L__BB0_101;
	ld.global.u32 	%r873, [%rd8+200];
	xor.b32  	%r973, %r973, %r873;
	ld.global.u32 	%r874, [%rd8+204];
	xor.b32  	%r972, %r972, %r874;
	ld.global.u32 	%r875, [%rd8+208];
	xor.b32  	%r971, %r971, %r875;
	ld.global.u32 	%r876, [%rd8+212];
	xor.b32  	%r970, %r970, %r876;
	ld.global.u32 	%r877, [%rd8+216];
	xor.b32  	%r969, %r969, %r877;
$L__BB0_101:
	and.b32  	%r879, %r799, 2048;
	setp.eq.s32 	%p56, %r879, 0;
	@%p56 bra 	$L__BB0_103;
	ld.global.u32 	%r880, [%rd8+220];
	xor.b32  	%r973, %r973, %r880;
	ld.global.u32 	%r881, [%rd8+224];
	xor.b32  	%r972, %r972, %r881;
	ld.global.u32 	%r882, [%rd8+228];
	xor.b32  	%r971, %r971, %r882;
	ld.global.u32 	%r883, [%rd8+232];
	xor.b32  	%r970, %r970, %r883;
	ld.global.u32 	%r884, [%rd8+236];
	xor.b32  	%r969, %r969, %r884;
$L__BB0_103:
	and.b32  	%r886, %r799, 4096;
	setp.eq.s32 	%p57, %r886, 0;
	@%p57 bra 	$L__BB0_105;
	ld.global.u32 	%r887, [%rd8+240];
	xor.b32  	%r973, %r973, %r887;
	ld.global.u32 	%r888, [%rd8+244];
	xor.b32  	%r972, %r972, %r888;
	ld.global.u32 	%r889, [%rd8+248];
	xor.b32  	%r971, %r971, %r889;
	ld.global.u32 	%r890, [%rd8+252];
	xor.b32  	%r970, %r970, %r890;
	ld.global.u32 	%r891, [%rd8+256];
	xor.b32  	%r969, %r969, %r891;
$L__BB0_105:
	and.b32  	%r893, %r799, 8192;
	setp.eq.s32 	%p58, %r893, 0;
	@%p58 bra 	$L__BB0_107;
	ld.global.u32 	%r894, [%rd8+260];
	xor.b32  	%r973, %r973, %r894;
	ld.global.u32 	%r895, [%rd8+264];
	xor.b32  	%r972, %r972, %r895;
	ld.global.u32 	%r896, [%rd8+268];
	xor.b32  	%r971, %r971, %r896;
	ld.global.u32 	%r897, [%rd8+272];
	xor.b32  	%r970, %r970, %r897;
	ld.global.u32 	%r898, [%rd8+276];
	xor.b32  	%r969, %r969, %r898;
$L__BB0_107:
	and.b32  	%r900, %r799, 16384;
	setp.eq.s32 	%p59, %r900, 0;
	@%p59 bra 	$L__BB0_109;
	ld.global.u32 	%r901, [%rd8+280];
	xor.b32  	%r973, %r973, %r901;
	ld.global.u32 	%r902, [%rd8+284];
	xor.b32  	%r972, %r972, %r902;
	ld.global.u32 	%r903, [%rd8+288];
	xor.b32  	%r971, %r971, %r903;
	ld.global.u32 	%r904, [%rd8+292];
	xor.b32  	%r970, %r970, %r904;
	ld.global.u32 	%r905, [%rd8+296];
	xor.b32  	%r969, %r969, %r905;
$L__BB0_109:
	and.b32  	%r907, %r799, 32768;
	setp.eq.s32 	%p60, %r907, 0;
	@%p60 bra 	$L__BB0_111;
	ld.global.u32 	%r908, [%rd8+300];
	xor.b32  	%r973, %r973, %r908;
	ld.global.u32 	%r909, [%rd8+304];
	xor.b32  	%r972, %r972, %r909;
	ld.global.u32 	%r910, [%rd8+308];
	xor.b32  	%r971, %r971, %r910;
	ld.global.u32 	%r911, [%rd8+312];
	xor.b32  	%r970, %r970, %r911;
	ld.global.u32 	%r912, [%rd8+316];
	xor.b32  	%r969, %r969, %r912;
$L__BB0_111:
	add.s32 	%r1152, %r1152, 16;
	setp.ne.s32 	%p61, %r1152, 32;
	@%p61 bra 	$L__BB0_79;
	mad.lo.s32 	%r913, %r1146, -31, %r372;
	add.s32 	%r1146, %r913, 1;
	setp.ne.s32 	%p62, %r1146, 5;
	@%p62 bra 	$L__BB0_78;
	st.local.u32 	[%rd1+4], %r973;
	st.local.v2.u32 	[%rd1+8], {%r972, %r971};
	st.local.v2.u32 	[%rd1+16], {%r970, %r969};
$L__BB0_114:
	shr.u64 	%rd46, %rd3, 2;
	add.s32 	%r956, %r956, 1;
	setp.gt.u64 	%p63, %rd3, 3;
	@%p63 bra 	$L__BB0_2;
$L__BB0_115:
	cvt.u32.u64 	%r914, %rd2;
	sub.f32 	%f7, %f6, %f5;
	shr.u32 	%r915, %r973, 2;
	xor.b32  	%r916, %r915, %r973;
	shl.b32 	%r917, %r969, 4;
	shl.b32 	%r918, %r916, 1;
	xor.b32  	%r919, %r918, %r917;
	xor.b32  	%r920, %r919, %r916;
	xor.b32  	%r921, %r920, %r969;
	add.s32 	%r922, %r1, %r921;
	add.s32 	%r923, %r922, 362437;
	cvt.rn.f32.u32 	%f8, %r923;
	fma.rn.f32 	%f9, %f8, 0f2F800000, 0f2F000000;
	fma.rn.f32 	%f1, %f7, %f9, %f5;
	shr.u32 	%r924, %r972, 2;
	xor.b32  	%r925, %r924, %r972;
	shl.b32 	%r926, %r921, 4;
	shl.b32 	%r927, %r925, 1;
	xor.b32  	%r928, %r927, %r926;
	xor.b32  	%r929, %r928, %r925;
	xor.b32  	%r930, %r929, %r921;
	add.s32 	%r931, %r1, %r930;
	add.s32 	%r932, %r931, 724874;
	cvt.rn.f32.u32 	%f10, %r932;
	fma.rn.f32 	%f11, %f10, 0f2F800000, 0f2F000000;
	fma.rn.f32 	%f2, %f7, %f11, %f5;
	shr.u32 	%r933, %r971, 2;
	xor.b32  	%r934, %r933, %r971;
	shl.b32 	%r935, %r930, 4;
	shl.b32 	%r936, %r934, 1;
	xor.b32  	%r937, %r936, %r935;
	xor.b32  	%r938, %r937, %r934;
	xor.b32  	%r939, %r938, %r930;
	add.s32 	%r940, %r1, %r939;
	add.s32 	%r941, %r940, 1087311;
	cvt.rn.f32.u32 	%f12, %r941;
	fma.rn.f32 	%f13, %f12, 0f2F800000, 0f2F000000;
	fma.rn.f32 	%f3, %f7, %f13, %f5;
	shr.u32 	%r942, %r970, 2;
	xor.b32  	%r943, %r942, %r970;
	shl.b32 	%r944, %r939, 4;
	shl.b32 	%r945, %r943, 1;
	xor.b32  	%r946, %r945, %r944;
	xor.b32  	%r947, %r946, %r943;
	xor.b32  	%r948, %r947, %r939;
	add.s32 	%r949, %r1, %r948;
	add.s32 	%r950, %r949, 1449748;
	cvt.rn.f32.u32 	%f14, %r950;
	fma.rn.f32 	%f15, %f14, 0f2F800000, 0f2F000000;
	fma.rn.f32 	%f4, %f7, %f15, %f5;
	setp.ge.s32 	%p64, %r914, %r552;
	@%p64 bra 	$L__BB0_117;
	ld.param.u64 	%rd45, [_Z25initializeRandomPositionsPfS_S_S_S_S_iffi_param_5];
	ld.param.u64 	%rd44, [_Z25initializeRandomPositionsPfS_S_S_S_S_iffi_param_4];
	ld.param.u64 	%rd43, [_Z25initializeRandomPositionsPfS_S_S_S_S_iffi_param_2];
	ld.param.u64 	%rd42, [_Z25initializeRandomPositionsPfS_S_S_S_S_iffi_param_1];
	ld.param.u64 	%rd41, [_Z25initializeRandomPositionsPfS_S_S_S_S_iffi_param_0];
	cvta.to.global.u64 	%rd28, %rd41;
	shl.b64 	%rd29, %rd2, 2;
	add.s64 	%rd30, %rd28, %rd29;
	st.global.f32 	[%rd30], %f1;
	cvta.to.global.u64 	%rd31, %rd44;
	add.s64 	%rd32, %rd31, %rd29;
	st.global.f32 	[%rd32], %f1;
	cvta.to.global.u64 	%rd33, %rd42;
	add.s64 	%rd34, %rd33, %rd29;
	st.global.f32 	[%rd34], %f2;
	cvta.to.global.u64 	%rd35, %rd45;
	add.s64 	%rd36, %rd35, %rd29;
	st.global.f32 	[%rd36], %f2;
	cvta.to.global.u64 	%rd37, %rd43;
	add.s64 	%rd38, %rd37, %rd29;
	st.global.f32 	[%rd38], %f3;
	cvta.to.global.u64 	%rd39, %rd13;
	add.s64 	%rd40, %rd39, %rd29;
	st.global.f32 	[%rd40], %f4;
$L__BB0_117:
	ret;

}
	// .globl	_Z9evalFunctPfS_S_
.visible .entry _Z9evalFunctPfS_S_(
	.param .u64 .ptr .align 1 _Z9evalFunctPfS_S__param_0,
	.param .u64 .ptr .align 1 _Z9evalFunctPfS_S__param_1,
	.param .u64 .ptr .align 1 _Z9evalFunctPfS_S__param_2
)
{
	.local .align 4 .b8 	__local_depot1[28];
	.reg .b64 	%SP;
	.reg .b64 	%SPL;
	.reg .pred 	%p<17>;
	.reg .b32 	%r<85>;
	.reg .b32 	%f<61>;
	.reg .b64 	%rd<50>;
	.reg .b64 	%fd<9>;

	mov.u64 	%SPL, __local_depot1;
	ld.param.u64 	%rd17, [_Z9evalFunctPfS_S__param_0];
	ld.param.u64 	%rd18, [_Z9evalFunctPfS_S__param_1];
	ld.param.u64 	%rd16, [_Z9evalFunctPfS_S__param_2];
	cvta.to.global.u64 	%rd19, %rd18;
	cvta.to.global.u64 	%rd20, %rd17;
	add.u64 	%rd1, %SPL, 0;
	mov.u32 	%r30, %tid.x;
	mov.u32 	%r31, %ctaid.x;
	mov.u32 	%r32, %ntid.x;
	mad.lo.s32 	%r1, %r31, %r32, %r30;
	mul.wide.s32 	%rd22, %r1, 4;
	add.s64 	%rd23, %rd20, %rd22;
	ld.global.f32 	%f16, [%rd23];
	fma.rn.f32 	%f17, %f16, %f16, 0f41A00000;
	add.s64 	%rd24, %rd19, %rd22;
	ld.global.f32 	%f1, [%rd24];
	fma.rn.f32 	%f2, %f1, %f1, %f17;
	cvt.f64.f32 	%fd1, %f16;
	mul.f64 	%fd2, %fd1, 0d401921FB54442D18;
	cvt.rn.f32.f64 	%f3, %fd2;
	mul.f32 	%f18, %f3, 0f3F22F983;
	cvt.rni.s32.f32 	%r80, %f18;
	cvt.rn.f32.s32 	%f19, %r80;
	fma.rn.f32 	%f20, %f19, 0fBFC90FDA, %f3;
	fma.rn.f32 	%f21, %f19, 0fB3A22168, %f20;
	fma.rn.f32 	%f59, %f19, 0fA7C234C5, %f21;
	abs.f32 	%f5, %f3;
	setp.ltu.f32 	%p1, %f5, 0f47CE4780;
	@%p1 bra 	$L__BB1_8;
	setp.neu.f32 	%p2, %f5, 0f7F800000;
	@%p2 bra 	$L__BB1_3;
	mov.f32 	%f24, 0f00000000;
	mul.rn.f32 	%f59, %f3, %f24;
	mov.b32 	%r80, 0;
	bra.uni 	$L__BB1_8;
$L__BB1_3:
	mov.b32 	%r3, %f3;
	shl.b32 	%r34, %r3, 8;
	or.b32  	%r4, %r34, -2147483648;
	mov.b64 	%rd46, 0;
	mov.b32 	%r77, 0;
	mov.u64 	%rd44, __cudart_i2opi_f;
	mov.u64 	%rd45, %rd1;
$L__BB1_4:
	.pragma "nounroll";
	ld.global.nc.u32 	%r35, [%rd44];
	mad.wide.u32 	%rd27, %r35, %r4, %rd46;
	shr.u64 	%rd46, %rd27, 32;
	st.local.u32 	[%rd45], %rd27;
	add.s32 	%r77, %r77, 1;
	add.s64 	%rd45, %rd45, 4;
	add.s64 	%rd44, %rd44, 4;
	setp.ne.s32 	%p3, %r77, 6;
	@%p3 bra 	$L__BB1_4;
	shr.u32 	%r36, %r3, 23;
	st.local.u32 	[%rd1+24], %rd46;
	and.b32  	%r7, %r36, 31;
	and.b32  	%r37, %r36, 224;
	add.s32 	%r38, %r37, -128;
	shr.u32 	%r39, %r38, 5;
	mul.wide.u32 	%rd28, %r39, 4;
	sub.s64 	%rd8, %rd1, %rd28;
	ld.local.u32 	%r78, [%rd8+24];
	ld.local.u32 	%r79, [%rd8+20];
	setp.eq.s32 	%p4, %r7, 0;
	@%p4 bra 	$L__BB1_7;
	shf.l.wrap.b32 	%r78, %r79, %r78, %r7;
	ld.local.u32 	%r40, [%rd8+16];
	shf.l.wrap.b32 	%r79, %r40, %r79, %r7;
$L__BB1_7:
	shr.u32 	%r41, %r78, 30;
	shf.l.wrap.b32 	%r42, %r79, %r78, 2;
	shl.b32 	%r43, %r79, 2;
	shr.u32 	%r44, %r42, 31;
	add.s32 	%r45, %r44, %r41;
	neg.s32 	%r46, %r45;
	setp.lt.s32 	%p5, %r3, 0;
	selp.b32 	%r80, %r46, %r45, %p5;
	xor.b32  	%r47, %r42, %r3;
	shr.s32 	%r48, %r42, 31;
	xor.b32  	%r49, %r48, %r42;
	xor.b32  	%r50, %r48, %r43;
	cvt.u64.u32 	%rd29, %r49;
	shl.b64 	%rd30, %rd29, 32;
	cvt.u64.u32 	%rd31, %r50;
	or.b64  	%rd32, %rd30, %rd31;
	cvt.rn.f64.s64 	%fd3, %rd32;
	mul.f64 	%fd4, %fd3, 0d3BF921FB54442D19;
	cvt.rn.f32.f64 	%f22, %fd4;
	neg.f32 	%f23, %f22;
	setp.lt.s32 	%p6, %r47, 0;
	selp.f32 	%f59, %f23, %f22, %p6;
$L__BB1_8:
	add.s32 	%r52, %r80, 1;
	mul.rn.f32 	%f25, %f59, %f59;
	and.b32  	%r53, %r80, 1;
	setp.eq.b32 	%p7, %r53, 1;
	selp.f32 	%f26, %f59, 0f3F800000, %p7;
	fma.rn.f32 	%f27, %f25, %f26, 0f00000000;
	fma.rn.f32 	%f28, %f25, 0f37CBAC00, 0fBAB607ED;
	selp.f32 	%f29, 0fB94D4153, %f28, %p7;
	selp.f32 	%f30, 0f3C0885E4, 0f3D2AAABB, %p7;
	fma.rn.f32 	%f31, %f29, %f25, %f30;
	selp.f32 	%f32, 0fBE2AAAA8, 0fBEFFFFFF, %p7;
	fma.rn.f32 	%f33, %f31, %f25, %f32;
	fma.rn.f32 	%f34, %f33, %f27, %f26;
	and.b32  	%r54, %r52, 2;
	setp.eq.s32 	%p8, %r54, 0;
	mov.f32 	%f35, 0f00000000;
	sub.f32 	%f36, %f35, %f34;
	selp.f32 	%f9, %f34, %f36, %p8;
	cvt.f64.f32 	%fd5, %f1;
	mul.f64 	%fd6, %fd5, 0d401921FB54442D18;
	cvt.rn.f32.f64 	%f10, %fd6;
	mul.f32 	%f37, %f10, 0f3F22F983;
	cvt.rni.s32.f32 	%r84, %f37;
	cvt.rn.f32.s32 	%f38, %r84;
	fma.rn.f32 	%f39, %f38, 0fBFC90FDA, %f10;
	fma.rn.f32 	%f40, %f38, 0fB3A22168, %f39;
	fma.rn.f32 	%f60, %f38, 0fA7C234C5, %f40;
	abs.f32 	%f12, %f10;
	setp.ltu.f32 	%p9, %f12, 0f47CE4780;
	@%p9 bra 	$L__BB1_16;
	setp.neu.f32 	%p10, %f12, 0f7F800000;
	@%p10 bra 	$L__BB1_11;
	mov.f32 	%f43, 0f00000000;
	mul.rn.f32 	%f60, %f10, %f43;
	mov.b32 	%r84, 0;
	bra.uni 	$L__BB1_16;
$L__BB1_11:
	mov.b32 	%r17, %f10;
	shl.b32 	%r56, %r17, 8;
	or.b32  	%r18, %r56, -2147483648;
	mov.b64 	%rd49, 0;
	mov.b32 	%r81, 0;
	mov.u64 	%rd47, __cudart_i2opi_f;
	mov.u64 	%rd48, %rd1;
$L__BB1_12:
	.pragma "nounroll";
	ld.global.nc.u32 	%r57, [%rd47];
	mad.wide.u32 	%rd35, %r57, %r18, %rd49;
	shr.u64 	%rd49, %rd35, 32;
	st.local.u32 	[%rd48], %rd35;
	add.s32 	%r81, %r81, 1;
	add.s64 	%rd48, %rd48, 4;
	add.s64 	%rd47, %rd47, 4;
	setp.ne.s32 	%p11, %r81, 6;
	@%p11 bra 	$L__BB1_12;
	shr.u32 	%r58, %r17, 23;
	st.local.u32 	[%rd1+24], %rd49;
	and.b32  	%r21, %r58, 31;
	and.b32  	%r59, %r58, 224;
	add.s32 	%r60, %r59, -128;
	shr.u32 	%r61, %r60, 5;
	mul.wide.u32 	%rd36, %r61, 4;
	sub.s64 	%rd15, %rd1, %rd36;
	ld.local.u32 	%r82, [%rd15+24];
	ld.local.u32 	%r83, [%rd15+20];
	setp.eq.s32 	%p12, %r21, 0;
	@%p12 bra 	$L__BB1_15;
	shf.l.wrap.b32 	%r82, %r83, %r82, %r21;
	ld.local.u32 	%r62, [%rd15+16];
	shf.l.wrap.b32 	%r83, %r62, %r83, %r21;
$L__BB1_15:
	shr.u32 	%r63, %r82, 30;
	shf.l.wrap.b32 	%r64, %r83, %r82, 2;
	shl.b32 	%r65, %r83, 2;
	shr.u32 	%r66, %r64, 31;
	add.s32 	%r67, %r66, %r63;
	neg.s32 	%r68, %r67;
	setp.lt.s32 	%p13, %r17, 0;
	selp.b32 	%r84, %r68, %r67, %p13;
	xor.b32  	%r69, %r64, %r17;
	shr.s32 	%r70, %r64, 31;
	xor.b32  	%r71, %r70, %r64;
	xor.b32  	%r72, %r70, %r65;
	cvt.u64.u32 	%rd37, %r71;
	shl.b64 	%rd38, %rd37, 32;
	cvt.u64.u32 	%rd39, %r72;
	or.b64  	%rd40, %rd38, %rd39;
	cvt.rn.f64.s64 	%fd7, %rd40;
	mul.f64 	%fd8, %fd7, 0d3BF921FB54442D19;
	cvt.rn.f32.f64 	%f41, %fd8;
	neg.f32 	%f42, %f41;
	setp.lt.s32 	%p14, %r69, 0;
	selp.f32 	%f60, %f42, %f41, %p14;
$L__BB1_16:
	cvta.to.global.u64 	%rd41, %rd16;
	add.s32 	%r74, %r84, 1;
	mul.rn.f32 	%f44, %f60, %f60;
	and.b32  	%r75, %r84, 1;
	setp.eq.b32 	%p15, %r75, 1;
	selp.f32 	%f45, %f60, 0f3F800000, %p15;
	fma.rn.f32 	%f46, %f44, %f45, 0f00000000;
	fma.rn.f32 	%f47, %f44, 0f37CBAC00, 0fBAB607ED;
	selp.f32 	%f48, 0fB94D4153, %f47, %p15;
	selp.f32 	%f49, 0f3C0885E4, 0f3D2AAABB, %p15;
	fma.rn.f32 	%f50, %f48, %f44, %f49;
	selp.f32 	%f51, 0fBE2AAAA8, 0fBEFFFFFF, %p15;
	fma.rn.f32 	%f52, %f50, %f44, %f51;
	fma.rn.f32 	%f53, %f52, %f46, %f45;
	and.b32  	%r76, %r74, 2;
	setp.eq.s32 	%p16, %r76, 0;
	mov.f32 	%f54, 0f00000000;
	sub.f32 	%f55, %f54, %f53;
	selp.f32 	%f56, %f53, %f55, %p16;
	add.f32 	%f57, %f9, %f56;
	fma.rn.f32 	%f58, %f57, 0fC1200000, %f2;
	add.s64 	%rd43, %rd41, %rd22;
	st.global.f32 	[%rd43], %f58;
	ret;

}
	// .globl	_Z18copyTwoFloatValuesPfS_i
.visible .entry _Z18copyTwoFloatValuesPfS_i(
	.param .u64 .ptr .align 1 _Z18copyTwoFloatValuesPfS_i_param_0,
	.param .u64 .ptr .align 1 _Z18copyTwoFloatValuesPfS_i_param_1,
	.param .u32 _Z18copyTwoFloatValuesPfS_i_param_2
)
{
	.reg .pred 	%p<2>;
	.reg .b32 	%r<6>;
	.reg .b32 	%f<2>;
	.reg .b64 	%rd<8>;

	ld.param.u64 	%rd1, [_Z18copyTwoFloatValuesPfS_i_param_0];
	ld.param.u64 	%rd2, [_Z18copyTwoFloatValuesPfS_i_param_1];
	ld.param.u32 	%r2, [_Z18copyTwoFloatValuesPfS_i_param_2];
	mov.u32 	%r3, %tid.x;
	mov.u32 	%r4, %ctaid.x;
	mov.u32 	%r5, %ntid.x;
	mad.lo.s32 	%r1, %r4, %r5, %r3;
	setp.ge.s32 	%p1, %r1, %r2;
	@%p1 bra 	$L__BB2_2;
	cvta.to.global.u64 	%rd3, %rd1;
	cvta.to.global.u64 	%rd4, %rd2;
	mul.wide.s32 	%rd5, %r1, 4;
	add.s64 	%rd6, %rd3, %rd5;
	ld.global.f32 	%f1, [%rd6];
	add.s64 	%rd7, %rd4, %rd5;
	st.global.f32 	[%rd7], %f1;
$L__BB2_2:
	ret;

}
	// .globl	_Z16updateBestGlobalPfS_Pii
.visible .entry _Z16updateBestGlobalPfS_Pii(
	.param .u64 .ptr .align 1 _Z16updateBestGlobalPfS_Pii_param_0,
	.param .u64 .ptr .align 1 _Z16updateBestGlobalPfS_Pii_param_1,
	.param .u64 .ptr .align 1 _Z16updateBestGlobalPfS_Pii_param_2,
	.param .u32 _Z16updateBestGlobalPfS_Pii_param_3
)
{
	.reg .pred 	%p<39>;
	.reg .b32 	%r<56>;
	.reg .b32 	%f<109>;
	.reg .b64 	%rd<18>;

	ld.param.u64 	%rd10, [_Z16updateBestGlobalPfS_Pii_param_0];
	ld.param.u64 	%rd11, [_Z16updateBestGlobalPfS_Pii_param_1];
	ld.param.u64 	%rd12, [_Z16updateBestGlobalPfS_Pii_param_2];
	ld.param.u32 	%r18, [_Z16updateBestGlobalPfS_Pii_param_3];
	cvta.to.global.u64 	%rd1, %rd10;
	cvta.to.global.u64 	%rd2, %rd12;
	cvta.to.global.u64 	%rd3, %rd11;
	mov.b32 	%r19, 1092616192;
	st.global.u32 	[%rd3], %r19;
	mov.b32 	%r20, 5;
	st.global.u32 	[%rd2], %r20;
	setp.lt.s32 	%p1, %r18, 3;
	@%p1 bra 	$L__BB3_71;
	add.s32 	%r1, %r18, -2;
	add.s32 	%r22, %r18, -3;
	and.b32  	%r2, %r1, 15;
	setp.lt.u32 	%p2, %r22, 15;
	mov.b32 	%r52, 1;
	@%p2 bra 	$L__BB3_36;
	and.b32  	%r3, %r1, -16;
	mov.b32 	%r50, 1;
$L__BB3_3:
	.pragma "nounroll";
	mul.wide.u32 	%rd13, %r50, 4;
	add.s64 	%rd4, %rd1, %rd13;
	ld.global.f32 	%f1, [%rd4];
	ld.global.f32 	%f85, [%rd3];
	setp.geu.f32 	%p3, %f1, %f85;
	@%p3 bra 	$L__BB3_5;
	st.global.f32 	[%rd3], %f1;
	st.global.u32 	[%rd2], %r50;
	ld.global.f32 	%f85, [%rd3];
$L__BB3_5:
	ld.global.f32 	%f5, [%rd4+4];
	setp.geu.f32 	%p4, %f5, %f85;
	@%p4 bra 	$L__BB3_7;
	add.s32 	%r24, %r50, 1;
	st.global.f32 	[%rd3], %f5;
	st.global.u32 	[%rd2], %r24;
	ld.global.f32 	%f85, [%rd3];
$L__BB3_7:
	ld.global.f32 	%f8, [%rd4+8];
	setp.geu.f32 	%p5, %f8, %f85;
	@%p5 bra 	$L__BB3_9;
	add.s32 	%r25, %r50, 2;
	st.global.f32 	[%rd3], %f8;
	st.global.u32 	[%rd2], %r25;
	ld.global.f32 	%f85, [%rd3];
$L__BB3_9:
	ld.global.f32 	%f11, [%rd4+12];
	setp.geu.f32 	%p6, %f11, %f85;
	@%p6 bra 	$L__BB3_11;
	add.s32 	%r26, %r50, 3;
	st.global.f32 	[%rd3], %f11;
	st.global.u32 	[%rd2], %r26;
	ld.global.f32 	%f85, [%rd3];
$L__BB3_11:
	ld.global.f32 	%f14, [%rd4+16];
	setp.geu.f32 	%p7, %f14, %f85;
	@%p7 bra 	$L__BB3_13;
	add.s32 	%r27, %r50, 4;
	st.global.f32 	[%rd3], %f14;
	st.global.u32 	[%rd2], %r27;
	ld.global.f32 	%f85, [%rd3];
$L__BB3_13:
	ld.global.f32 	%f17, [%rd4+20];
	setp.geu.f32 	%p8, %f17, %f85;
	@%p8 bra 	$L__BB3_15;
	add.s32 	%r28, %r50, 5;
	st.global.f32 	[%rd3], %f17;
	st.global.u32 	[%rd2], %r28;
	ld.global.f32 	%f85, [%rd3];
$L__BB3_15:
	ld.global.f32 	%f20, [%rd4+24];
	setp.geu.f32 	%p9, %f20, %f85;
	@%p9 bra 	$L__BB3_17;
	add.s32 	%r29, %r50, 6;
	st.global.f32 	[%rd3], %f20;
	st.global.u32 	[%rd2], %r29;
	ld.global.f32 	%f85, [%rd3];
$L__BB3_17:
	ld.global.f32 	%f23, [%rd4+28];
	setp.geu.f32 	%p10, %f23, %f85;
	@%p10 bra 	$L__BB3_19;
	add.s32 	%r30, %r50, 7;
	st.global.f32 	[%rd3], %f23;
	st.global.u32 	[%rd2], %r30;
	ld.global.f32 	%f85, [%rd3];
$L__BB3_19:
	ld.global.f32 	%f26, [%rd4+32];
	setp.geu.f32 	%p11, %f26, %f85;
	@%p11 bra 	$L__BB3_21;
	add.s32 	%r31, %r50, 8;
	st.global.f32 	[%rd3], %f26;
	st.global.u32 	[%rd2], %r31;
	ld.global.f32 	%f85, [%rd3];
$L__BB3_21:
	ld.global.f32 	%f29, [%rd4+36];
	setp.geu.f32 	%p12, %f29, %f85;
	@%p12 bra 	$L__BB3_23;
	add.s32 	%r32, %r50, 9;
	st.global.f32 	[%rd3], %f29;
	st.global.u32 	[%rd2], %r32;
	ld.global.f32 	%f85, [%rd3];
$L__BB3_23:
	ld.global.f32 	%f32, [%rd4+40];
	setp.geu.f32 	%p13, %f32, %f85;
	@%p13 bra 	$L__BB3_25;
	add.s32 	%r33, %r50, 10;
	st.global.f32 	[%rd3], %f32;
	st.global.u32 	[%rd2], %r33;
	ld.global.f32 	%f85, [%rd3];
$L__BB3_25:
	ld.global.f32 	%f35, [%rd4+44];
	setp.geu.f32 	%p14, %f35, %f85;
	@%p14 bra 	$L__BB3_27;
	add.s32 	%r34, %r50, 11;
	st.global.f32 	[%rd3], %f35;
	st.global.u32 	[%rd2], %r34;
	ld.global.f32 	%f85, [%rd3];
$L__BB3_27:
	ld.global.f32 	%f38, [%rd4+48];
	setp.geu.f32 	%p15, %f38, %f85;
	@%p15 bra 	$L__BB3_29;
	add.s32 	%r35, %r50, 12;
	st.global.f32 	[%rd3], %f38;
	st.global.u32 	[%rd2], %r35;
	ld.global.f32 	%f85, [%rd3];
$L__BB3_29:
	ld.global.f32 	%f41, [%rd4+52];
	setp.geu.f32 	%p16, %f41, %f85;
	@%p16 bra 	$L__BB3_31;
	add.s32 	%r36, %r50, 13;
	st.global.f32 	[%rd3], %f41;
	st.global.u32 	[%rd2], %r36;
	ld.global.f32 	%f85, [%rd3];
$L__BB3_31:
	ld.global.f32 	%f44, [%rd4+56];
	setp.geu.f32 	%p17, %f44, %f85;
	@%p17 bra 	$L__BB3_33;
	add.s32 	%r37, %r50, 14;
	st.global.f32 	[%rd3], %f44;
	st.global.u32 	[%rd2], %r37;
	ld.global.f32 	%f85, [%rd3];
$L__BB3_33:
	ld.global.f32 	%f47, [%rd4+60];
	setp.geu.f32 	%p18, %f47, %f85;
	@%p18 bra 	$L__BB3_35;
	add.s32 	%r38, %r50, 15;
	st.global.f32 	[%rd3], %f47;
	st.global.u32 	[%rd2], %r38;
$L__BB3_35:
	add.s32 	%r52, %r50, 16;
	add.s32 	%r39, %r50, 15;
	setp.ne.s32 	%p19, %r39, %r3;
	mov.u32 	%r50, %r52;
	@%p19 bra 	$L__BB3_3;
$L__BB3_36:
	setp.eq.s32 	%p20, %r2, 0;
	@%p20 bra 	$L__BB3_71;
	and.b32  	%r7, %r1, 7;
	setp.lt.u32 	%p21, %r2, 8;
	@%p21 bra 	$L__BB3_55;
	mul.wide.u32 	%rd14, %r52, 4;
	add.s64 	%rd5, %rd1, %rd14;
	ld.global.f32 	%f48, [%rd5];
	ld.global.f32 	%f100, [%rd3];
	setp.geu.f32 	%p22, %f48, %f100;
	@%p22 bra 	$L__BB3_40;
	st.global.f32 	[%rd3], %f48;
	st.global.u32 	[%rd2], %r52;
	ld.global.f32 	%f100, [%rd3];
$L__BB3_40:
	ld.global.f32 	%f52, [%rd5+4];
	setp.geu.f32 	%p23, %f52, %f100;
	@%p23 bra 	$L__BB3_42;
	add.s32 	%r40, %r52, 1;
	st.global.f32 	[%rd3], %f52;
	st.global.u32 	[%rd2], %r40;
	ld.global.f32 	%f100, [%rd3];
$L__BB3_42:
	ld.global.f32 	%f55, [%rd5+8];
	setp.geu.f32 	%p24, %f55, %f100;
	@%p24 bra 	$L__BB3_44;
	add.s32 	%r41, %r52, 2;
	st.global.f32 	[%rd3], %f55;
	st.global.u32 	[%rd2], %r41;
	ld.global.f32 	%f100, [%rd3];
$L__BB3_44:
	ld.global.f32 	%f58, [%rd5+12];
	setp.geu.f32 	%p25, %f58, %f100;
	@%p25 bra 	$L__BB3_46;
	add.s32 	%r42, %r52, 3;
	st.global.f32 	[%rd3], %f58;
	st.global.u32 	[%rd2], %r42;
	ld.global.f32 	%f100, [%rd3];
$L__BB3_46:
	ld.global.f32 	%f61, [%rd5+16];
	setp.geu.f32 	%p26, %f61, %f100;
	@%p26 bra 	$L__BB3_48;
	add.s32 	%r43, %r52, 4;
	st.global.f32 	[%rd3], %f61;
	st.global.u32 	[%rd2], %r43;
	ld.global.f32 	%f100, [%rd3];
$L__BB3_48:
	ld.global.f32 	%f64, [%rd5+20];
	setp.geu.f32 	%p27, %f64, %f100;
	@%p27 bra 	$L__BB3_50;
	add.s32 	%r44, %r52, 5;
	st.global.f32 	[%rd3], %f64;
	st.global.u32 	[%rd2], %r44;
	ld.global.f32 	%f100, [%rd3];
$L__BB3_50:
	ld.global.f32 	%f67, [%rd5+24];
	setp.geu.f32 	%p28, %f67, %f100;
	@%p28 bra 	$L__BB3_52;
	add.s32 	%r45, %r52, 6;
	st.global.f32 	[%rd3], %f67;
	st.global.u32 	[%rd2], %r45;
	ld.global.f32 	%f100, [%rd3];
$L__BB3_52:
	ld.global.f32 	%f70, [%rd5+28];
	setp.geu.f32 	%p29, %f70, %f100;
	@%p29 bra 	$L__BB3_54;
	add.s32 	%r46, %r52, 7;
	st.global.f32 	[%rd3], %f70;
	st.global.u32 	[%rd2], %r46;
$L__BB3_54:
	add.s32 	%r52, %r52, 8;
$L__BB3_55:
	setp.eq.s32 	%p30, %r7, 0;
	@%p30 bra 	$L__BB3_71;
	and.b32  	%r10, %r1, 3;
	setp.lt.u32 	%p31, %r7, 4;
	@%p31 bra 	$L__BB3_66;
	mul.wide.u32 	%rd15, %r52, 4;
	add.s64 	%rd6, %rd1, %rd15;
	ld.global.f32 	%f71, [%rd6];
	ld.global.f32 	%f107, [%rd3];
	setp.geu.f32 	%p32, %f71, %f107;
	@%p32 bra 	$L__BB3_59;
	st.global.f32 	[%rd3], %f71;
	st.global.u32 	[%rd2], %r52;
	ld.global.f32 	%f107, [%rd3];
$L__BB3_59:
	ld.global.f32 	%f75, [%rd6+4];
	setp.geu.f32 	%p33, %f75, %f107;
	@%p33 bra 	$L__BB3_61;
	add.s32 	%r47, %r52, 1;
	st.global.f32 	[%rd3], %f75;
	st.global.u32 	[%rd2], %r47;
	ld.global.f32 	%f107, [%rd3];
$L__BB3_61:
	ld.global.f32 	%f78, [%rd6+8];
	setp.geu.f32 	%p34, %f78, %f107;
	@%p34 bra 	$L__BB3_63;
	add.s32 	%r48, %r52, 2;
	st.global.f32 	[%rd3], %f78;
	st.global.u32 	[%rd2], %r48;
	ld.global.f32 	%f107, [%rd3];
$L__BB3_63:
	ld.global.f32 	%f81, [%rd6+12];
	setp.geu.f32 	%p35, %f81, %f107;
	@%p35 bra 	$L__BB3_65;
	add.s32 	%r49, %r52, 3;
	st.global.f32 	[%rd3], %f81;
	st.global.u32 	[%rd2], %r49;
$L__BB3_65:
	add.s32 	%r52, %r52, 4;
$L__BB3_66:
	setp.eq.s32 	%p36, %r10, 0;
	@%p36 bra 	$L__BB3_71;
	mul.wide.u32 	%rd16, %r52, 4;
	add.s64 	%rd17, %rd1, %rd16;
	neg.s32 	%r54, %r10;
$L__BB3_68:
	.pragma "nounroll";
	ld.global.f32 	%f82, [%rd17];
	ld.global.f32 	%f83, [%rd3];
	setp.geu.f32 	%p37, %f82, %f83;
	@%p37 bra 	$L__BB3_70;
	st.global.f32 	[%rd3], %f82;
	st.global.u32 	[%rd2], %r52;
$L__BB3_70:
	add.s32 	%r52, %r52, 1;
	add.s64 	%rd17, %rd17, 4;
	add.s32 	%r54, %r54, 1;
	setp.ne.s32 	%p38, %r54, 0;
	@%p38 bra 	$L__BB3_68;
$L__BB3_71:
	ret;

}


// ===== COMPILED SASS (sm_100) =====

	.target	sm_100

	.elftype	@"ET_EXEC"


//--------------------- .note.nv.tkinfo           --------------------------
	.section	.note.nv.tkinfo,"",@"SHT_NOTE"
	.sectionflags	@"SHF_NOTE_NV_TKINFO"
	.tkinfo
        /*0018*/ 	.word	0x00000002
        /*0030*/ 	.string	""
        /*0030*/ 	.string	"ptxas"
        /*0030*/ 	.string	"Cuda compilation tools, release 13.0, V13.0.88"
        /*0030*/ 	.string	"Build cuda_13.0.r13.0/compiler.36424714_0"
        /*0030*/ 	.string	"-arch sm_100 -m 64 "



//--------------------- .note.nv.cuinfo           --------------------------
	.section	.note.nv.cuinfo,"",@"SHT_NOTE"
	.sectionflags	@"SHF_NOTE_NV_CUINFO"
        /*0018*/ 	.short	0x0002
        /*001a*/ 	.short	0x0064
        /*001c*/ 	.short	0x0082
	.zero		2


//--------------------- .nv.info                  --------------------------
	.section	.nv.info,"",@"SHT_CUDA_INFO"
	.align	4


	//----- nvinfo : EIATTR_REGCOUNT
	.align		4
        /*0000*/ 	.byte	0x04, 0x2f
        /*0002*/ 	.short	(.L_11 - .L_10)
	.align		4
.L_10:
        /*0004*/ 	.word	index@(_Z25initializeRandomPositionsPfS_S_S_S_S_iffi)
        /*0008*/ 	.word	0x0000001f


	//----- nvinfo : EIATTR_FRAME_SIZE
	.align		4
.L_11:
        /*000c*/ 	.byte	0x04, 0x11
        /*000e*/ 	.short	(.L_13 - .L_12)
	.align		4
.L_12:
        /*0010*/ 	.word	index@(_Z25initializeRandomPositionsPfS_S_S_S_S_iffi)
        /*0014*/ 	.word	0x00000030


	//----- nvinfo : EIATTR_REGCOUNT
	.align		4
.L_13:
        /*0018*/ 	.byte	0x04, 0x2f
        /*001a*/ 	.short	(.L_15 - .L_14)
	.align		4
.L_14:
        /*001c*/ 	.word	index@(_Z9evalFunctPfS_S_)
        /*0020*/ 	.word	0x00000019


	//----- nvinfo : EIATTR_FRAME_SIZE
	.align		4
.L_15:
        /*0024*/ 	.byte	0x04, 0x11
        /*0026*/ 	.short	(.L_17 - .L_16)
	.align		4
.L_16:
        /*0028*/ 	.word	index@(_Z9evalFunctPfS_S_)
        /*002c*/ 	.word	0x00000000


	//----- nvinfo : EIATTR_REGCOUNT
	.align		4
.L_17:
        /*0030*/ 	.byte	0x04, 0x2f
        /*0032*/ 	.short	(.L_19 - .L_18)
	.align		4
.L_18:
        /*0034*/ 	.word	index@(_Z18copyTwoFloatValuesPfS_i)
        /*0038*/ 	.word	0x0000000a


	//----- nvinfo : EIATTR_FRAME_SIZE
	.align		4
.L_19:
        /*003c*/ 	.byte	0x04, 0x11
        /*003e*/ 	.short	(.L_21 - .L_20)
	.align		4
.L_20:
        /*0040*/ 	.word	index@(_Z18copyTwoFloatValuesPfS_i)
        /*0044*/ 	.word	0x00000000


	//----- nvinfo : EIATTR_REGCOUNT
	.align		4
.L_21:
        /*0048*/ 	.byte	0x04, 0x2f
        /*004a*/ 	.short	(.L_23 - .L_22)
	.align		4
.L_22:
        /*004c*/ 	.word	index@(_Z16updateBestGlobalPfS_Pii)
        /*0050*/ 	.word	0x0000001a


	//----- nvinfo : EIATTR_FRAME_SIZE
	.align		4
.L_23:
        /*0054*/ 	.byte	0x04, 0x11
        /*0056*/ 	.short	(.L_25 - .L_24)
	.align		4
.L_24:
        /*0058*/ 	.word	index@(_Z16updateBestGlobalPfS_Pii)
        /*005c*/ 	.word	0x00000000


	//----- nvinfo : EIATTR_MIN_STACK_SIZE
	.align		4
.L_25:
        /*0060*/ 	.byte	0x04, 0x12
        /*0062*/ 	.short	(.L_27 - .L_26)
	.align		4
.L_26:
        /*0064*/ 	.word	index@(_Z16updateBestGlobalPfS_Pii)
        /*0068*/ 	.word	0x00000000


	//----- nvinfo : EIATTR_MIN_STACK_SIZE
	.align		4
.L_27:
        /*006c*/ 	.byte	0x04, 0x12
        /*006e*/ 	.short	(.L_29 - .L_28)
	.align		4
.L_28:
        /*0070*/ 	.word	index@(_Z18copyTwoFloatValuesPfS_i)
        /*0074*/ 	.word	0x00000000


	//----- nvinfo : EIATTR_MIN_STACK_SIZE
	.align		4
.L_29:
        /*0078*/ 	.byte	0x04, 0x12
        /*007a*/ 	.short	(.L_31 - .L_30)
	.align		4
.L_30:
        /*007c*/ 	.word	index@(_Z9evalFunctPfS_S_)
        /*0080*/ 	.word	0x00000000


	//----- nvinfo : EIATTR_MIN_STACK_SIZE
	.align		4
.L_31:
        /*0084*/ 	.byte	0x04, 0x12
        /*0086*/ 	.short	(.L_33 - .L_32)
	.align		4
.L_32:
        /*0088*/ 	.word	index@(_Z25initializeRandomPositionsPfS_S_S_S_S_iffi)
        /*008c*/ 	.word	0x00000030
.L_33:


//--------------------- .nv.compat                --------------------------
	.section	.nv.compat,"",@"SHT_CUDA_COMPAT_INFO"
	.align	4
        /*0000*/ 	.byte	0x02, 0x09, 0x00, 0x00, 0x02, 0x02, 0x01, 0x00, 0x02, 0x05, 0x05, 0x00, 0x03, 0x07, 0x01, 0x01
        /*0010*/ 	.byte	0x02, 0x03, 0x00, 0x00, 0x02, 0x06, 0x01, 0x00, 0x04, 0x0b, 0x08, 0x00, 0x01, 0x00, 0x00, 0x00
        /*0020*/ 	.byte	0x00, 0x00, 0x00, 0x00


//--------------------- .nv.info._Z16updateBestGlobalPfS_Pii --------------------------
	.section	.nv.info._Z16updateBestGlobalPfS_Pii,"",@"SHT_CUDA_INFO"
	.sectionflags	@""
	.align	4


	//----- nvinfo : EIATTR_CUDA_API_VERSION
	.align		4
        /*0000*/ 	.byte	0x04, 0x37
        /*0002*/ 	.short	(.L_35 - .L_34)
.L_34:
        /*0004*/ 	.word	0x00000082


	//----- nvinfo : EIATTR_KPARAM_INFO
	.align		4
.L_35:
        /*0008*/ 	.byte	0x04, 0x17
        /*000a*/ 	.short	(.L_37 - .L_36)
.L_36:
        /*000c*/ 	.word	0x00000000
        /*0010*/ 	.short	0x0003
        /*0012*/ 	.short	0x0018
        /*0014*/ 	.byte	0x00, 0xf0, 0x11, 0x00


	//----- nvinfo : EIATTR_KPARAM_INFO
	.align		4
.L_37:
        /*0018*/ 	.byte	0x04, 0x17
        /*001a*/ 	.short	(.L_39 - .L_38)
.L_38:
        /*001c*/ 	.word	0x00000000
        /*0020*/ 	.short	0x0002
        /*0022*/ 	.short	0x0010
        /*0024*/ 	.byte	0x00, 0xf5, 0x21, 0x00


	//----- nvinfo : EIATTR_KPARAM_INFO
	.align		4
.L_39:
        /*0028*/ 	.byte	0x04, 0x17
        /*002a*/ 	.short	(.L_41 - .L_40)
.L_40:
        /*002c*/ 	.word	0x00000000
        /*0030*/ 	.short	0x0001
        /*0032*/ 	.short	0x0008
        /*0034*/ 	.byte	0x00, 0xf5, 0x21, 0x00


	//----- nvinfo : EIATTR_KPARAM_INFO
	.align		4
.L_41:
        /*0038*/ 	.byte	0x04, 0x17
        /*003a*/ 	.short	(.L_43 - .L_42)
.L_42:
        /*003c*/ 	.word	0x00000000
        /*0040*/ 	.short	0x0000
        /*0042*/ 	.short	0x0000
        /*0044*/ 	.byte	0x00, 0xf5, 0x21, 0x00


	//----- nvinfo : EIATTR_SPARSE_MMA_MASK
	.align		4
.L_43:
        /*0048*/ 	.byte	0x03, 0x50
        /*004a*/ 	.short	0x0000


	//----- nvinfo : EIATTR_MAXREG_COUNT
	.align		4
        /*004c*/ 	.byte	0x03, 0x1b
        /*004e*/ 	.short	0x00ff


	//----- nvinfo : EIATTR_MERCURY_ISA_VERSION
	.align		4
        /*0050*/ 	.byte	0x03, 0x5f
        /*0052*/ 	.short	0x0101


	//----- nvinfo : EIATTR_VRC_CTA_INIT_COUNT
	.align		4
        /*0054*/ 	.byte	0x02, 0x4a
	.zero		1
	.zero		1


	//----- nvinfo : EIATTR_EXIT_INSTR_OFFSETS
	.align		4
        /*0058*/ 	.byte	0x04, 0x1c
        /*005a*/ 	.short	(.L_45 - .L_44)


	//   ....[0]....
.L_44:
        /*005c*/ 	.word	0x000000a0


	//   ....[1]....
        /*0060*/ 	.word	0x00000890


	//   ....[2]....
        /*0064*/ 	.word	0x00000c90


	//   ....[3]....
        /*0068*/ 	.word	0x00000ed0


	//   ....[4]....
        /*006c*/ 	.word	0x00000fe0


	//----- nvinfo : EIATTR_CBANK_PARAM_SIZE
	.align		4
.L_45:
        /*0070*/ 	.byte	0x03, 0x19
        /*0072*/ 	.short	0x001c


	//----- nvinfo : EIATTR_PARAM_CBANK
	.align		4
        /*0074*/ 	.byte	0x04, 0x0a
        /*0076*/ 	.short	(.L_47 - .L_46)
	.align		4
.L_46:
        /*0078*/ 	.word	index@(.nv.constant0._Z16updateBestGlobalPfS_Pii)
        /*007c*/ 	.short	0x0380
        /*007e*/ 	.short	0x001c


	//----- nvinfo : EIATTR_SW_WAR
	.align		4
.L_47:
        /*0080*/ 	.byte	0x04, 0x36
        /*0082*/ 	.short	(.L_49 - .L_48)
.L_48:
        /*0084*/ 	.word	0x00000008
.L_49:


//--------------------- .nv.info._Z18copyTwoFloatValuesPfS_i --------------------------
	.section	.nv.info._Z18copyTwoFloatValuesPfS_i,"",@"SHT_CUDA_INFO"
	.sectionflags	@""
	.align	4


	//----- nvinfo : EIATTR_CUDA_API_VERSION
	.align		4
        /*0000*/ 	.byte	0x04, 0x37
        /*0002*/ 	.short	(.L_51 - .L_50)
.L_50:
        /*0004*/ 	.word	0x00000082


	//----- nvinfo : EIATTR_KPARAM_INFO
	.align		4
.L_51:
        /*0008*/ 	.byte	0x04, 0x17
        /*000a*/ 	.short	(.L_53 - .L_52)
.L_52:
        /*000c*/ 	.word	0x00000000
        /*0010*/ 	.short	0x0002
        /*0012*/ 	.short	0x0010
        /*0014*/ 	.byte	0x00, 0xf0, 0x11, 0x00


	//----- nvinfo : EIATTR_KPARAM_INFO
	.align		4
.L_53:
        /*0018*/ 	.byte	0x04, 0x17
        /*001a*/ 	.short	(.L_55 - .L_54)
.L_54:
        /*001c*/ 	.word	0x00000000
        /*0020*/ 	.short	0x0001
        /*0022*/ 	.short	0x0008
        /*0024*/ 	.byte	0x00, 0xf5, 0x21, 0x00


	//----- nvinfo : EIATTR_KPARAM_INFO
	.align		4
.L_55:
        /*0028*/ 	.byte	0x04, 0x17
        /*002a*/ 	.short	(.L_57 - .L_56)
.L_56:
        /*002c*/ 	.word	0x00000000
        /*0030*/ 	.short	0x0000
        /*0032*/ 	.short	0x0000
        /*0034*/ 	.byte	0x00, 0xf5, 0x21, 0x00


	//----- nvinfo : EIATTR_SPARSE_MMA_MASK
	.align		4
.L_57:
        /*0038*/ 	.byte	0x03, 0x50
        /*003a*/ 	.short	0x0000


	//----- nvinfo : EIATTR_MAXREG_COUNT
	.align		4
        /*003c*/ 	.byte	0x03, 0x1b
        /*003e*/ 	.short	0x00ff


	//----- nvinfo : EIATTR_MERCURY_ISA_VERSION
	.align		4
        /*0040*/ 	.byte	0x03, 0x5f
        /*0042*/ 	.short	0x0101


	//----- nvinfo : EIATTR_VRC_CTA_INIT_COUNT
	.align		4
        /*0044*/ 	.byte	0x02, 0x4a
	.zero		1
	.zero		1


	//----- nvinfo : EIATTR_EXIT_INSTR_OFFSETS
	.align		4
        /*0048*/ 	.byte	0x04, 0x1c
        /*004a*/ 	.short	(.L_59 - .L_58)


	//   ....[0]....
.L_58:
        /*004c*/ 	.word	0x00000070


	//   ....[1]....
        /*0050*/ 	.word	0x000000f0


	//----- nvinfo : EIATTR_CBANK_PARAM_SIZE
	.align		4
.L_59:
        /*0054*/ 	.byte	0x03, 0x19
        /*0056*/ 	.short	0x0014


	//----- nvinfo : EIATTR_PARAM_CBANK
	.align		4
        /*0058*/ 	.byte	0x04, 0x0a
        /*005a*/ 	.short	(.L_61 - .L_60)
	.align		4
.L_60:
        /*005c*/ 	.word	index@(.nv.constant0._Z18copyTwoFloatValuesPfS_i)
        /*0060*/ 	.short	0x0380
        /*0062*/ 	.short	0x0014


	//----- nvinfo : EIATTR_SW_WAR
	.align		4
.L_61:
        /*0064*/ 	.byte	0x04, 0x36
        /*0066*/ 	.short	(.L_63 - .L_62)
.L_62:
        /*0068*/ 	.word	0x00000008
.L_63:


//--------------------- .nv.info._Z9evalFunctPfS_S_ --------------------------
	.section	.nv.info._Z9evalFunctPfS_S_,"",@"SHT_CUDA_INFO"
	.sectionflags	@""
	.align	4


	//----- nvinfo : EIATTR_CUDA_API_VERSION
	.align		4
        /*0000*/ 	.byte	0x04, 0x37
        /*0002*/ 	.short	(.L_65 - .L_64)
.L_64:
        /*0004*/ 	.word	0x00000082


	//----- nvinfo : EIATTR_KPARAM_INFO
	.align		4
.L_65:
        /*0008*/ 	.byte	0x04, 0x17
        /*000a*/ 	.short	(.L_67 - .L_66)
.L_66:
        /*000c*/ 	.word	0x00000000
        /*0010*/ 	.short	0x0002
        /*0012*/ 	.short	0x0010
        /*0014*/ 	.byte	0x00, 0xf5, 0x21, 0x00


	//----- nvinfo : EIATTR_KPARAM_INFO
	.align		4
.L_67:
        /*0018*/ 	.byte	0x04, 0x17
        /*001a*/ 	.short	(.L_69 - .L_68)
.L_68:
        /*001c*/ 	.word	0x00000000
        /*0020*/ 	.short	0x0001
        /*0022*/ 	.short	0x0008
        /*0024*/ 	.byte	0x00, 0xf5, 0x21, 0x00


	//----- nvinfo : EIATTR_KPARAM_INFO
	.align		4
.L_69:
        /*0028*/ 	.byte	0x04, 0x17
        /*002a*/ 	.short	(.L_71 - .L_70)
.L_70:
        /*002c*/ 	.word	0x00000000
        /*0030*/ 	.short	0x0000
        /*0032*/ 	.short	0x0000
        /*0034*/ 	.byte	0x00, 0xf5, 0x21, 0x00


	//----- nvinfo : EIATTR_SPARSE_MMA_MASK
	.align		4
.L_71:
        /*0038*/ 	.byte	0x03, 0x50
        /*003a*/ 	.short	0x0000


	//----- nvinfo : EIATTR_MAXREG_COUNT
	.align		4
        /*003c*/ 	.byte	0x03, 0x1b
        /*003e*/ 	.short	0x00ff


	//----- nvinfo : EIATTR_MERCURY_ISA_VERSION
	.align		4
        /*0040*/ 	.byte	0x03, 0x5f
        /*0042*/ 	.short	0x0101


	//----- nvinfo : EIATTR_VRC_CTA_INIT_COUNT
	.align		4
        /*0044*/ 	.byte	0x02, 0x4a
	.zero		1
	.zero		1


	//----- nvinfo : EIATTR_EXIT_INSTR_OFFSETS
	.align		4
        /*0048*/ 	.byte	0x04, 0x1c
        /*004a*/ 	.short	(.L_73 - .L_72)


	//   ....[0]....
.L_72:
        /*004c*/ 	.word	0x000010f0


	//----- nvinfo : EIATTR_CRS_STACK_SIZE
	.align		4
.L_73:
        /*0050*/ 	.byte	0x04, 0x1e
        /*0052*/ 	.short	(.L_75 - .L_74)
.L_74:
        /*0054*/ 	.word	0x00000000


	//----- nvinfo : EIATTR_CBANK_PARAM_SIZE
	.align		4
.L_75:
        /*0058*/ 	.byte	0x03, 0x19
        /*005a*/ 	.short	0x0018


	//----- nvinfo : EIATTR_PARAM_CBANK
	.align		4
        /*005c*/ 	.byte	0x04, 0x0a
        /*005e*/ 	.short	(.L_77 - .L_76)
	.align		4
.L_76:
        /*0060*/ 	.word	index@(.nv.constant0._Z9evalFunctPfS_S_)
        /*0064*/ 	.short	0x0380
        /*0066*/ 	.short	0x0018


	//----- nvinfo : EIATTR_SW_WAR
	.align		4
.L_77:
        /*0068*/ 	.byte	0x04, 0x36
        /*006a*/ 	.short	(.L_79 - .L_78)
.L_78:
        /*006c*/ 	.word	0x00000008
.L_79:


//--------------------- .nv.info._Z25initializeRandomPositionsPfS_S_S_S_S_iffi --------------------------
	.section	.nv.info._Z25initializeRandomPositionsPfS_S_S_S_S_iffi,"",@"SHT_CUDA_INFO"
	.sectionflags	@""
	.align	4


	//----- nvinfo : EIATTR_CUDA_API_VERSION
	.align		4
        /*0000*/ 	.byte	0x04, 0x37
        /*0002*/ 	.short	(.L_81 - .L_80)
.L_80:
        /*0004*/ 	.word	0x00000082


	//----- nvinfo : EIATTR_KPARAM_INFO
	.align		4
.L_81:
        /*0008*/ 	.byte	0x04, 0x17
        /*000a*/ 	.short	(.L_83 - .L_82)
.L_82:
        /*000c*/ 	.word	0x00000000
        /*0010*/ 	.short	0x0009
        /*0012*/ 	.short	0x003c
        /*0014*/ 	.byte	0x00, 0xf0, 0x11, 0x00


	//----- nvinfo : EIATTR_KPARAM_INFO
	.align		4
.L_83:
        /*0018*/ 	.byte	0x04, 0x17
        /*001a*/ 	.short	(.L_85 - .L_84)
.L_84:
        /*001c*/ 	.word	0x00000000
        /*0020*/ 	.short	0x0008
        /*0022*/ 	.short	0x0038
        /*0024*/ 	.byte	0x00, 0xf0, 0x11, 0x00


	//----- nvinfo : EIATTR_KPARAM_INFO
	.align		4
.L_85:
        /*0028*/ 	.byte	0x04, 0x17
        /*002a*/ 	.short	(.L_87 - .L_86)
.L_86:
        /*002c*/ 	.word	0x00000000
        /*0030*/ 	.short	0x0007
        /*0032*/ 	.short	0x0034
        /*0034*/ 	.byte	0x00, 0xf0, 0x11, 0x00


	//----- nvinfo : EIATTR_KPARAM_INFO
	.align		4
.L_87:
        /*0038*/ 	.byte	0x04, 0x17
        /*003a*/ 	.short	(.L_89 - .L_88)
.L_88:
        /*003c*/ 	.word	0x00000000
        /*0040*/ 	.short	0x0006
        /*0042*/ 	.short	0x0030
        /*0044*/ 	.byte	0x00, 0xf0, 0x11, 0x00


	//----- nvinfo : EIATTR_KPARAM_INFO
	.align		4
.L_89:
        /*0048*/ 	.byte	0x04, 0x17
        /*004a*/ 	.short	(.L_91 - .L_90)
.L_90:
        /*004c*/ 	.word	0x00000000
        /*0050*/ 	.short	0x0005
        /*0052*/ 	.short	0x0028
        /*0054*/ 	.byte	0x00, 0xf5, 0x21, 0x00


	//----- nvinfo : EIATTR_KPARAM_INFO
	.align		4
.L_91:
        /*0058*/ 	.byte	0x04, 0x17
        /*005a*/ 	.short	(.L_93 - .L_92)
.L_92:
        /*005c*/ 	.word	0x00000000
        /*0060*/ 	.short	0x0004
        /*0062*/ 	.short	0x0020
        /*0064*/ 	.byte	0x00, 0xf5, 0x21, 0x00


	//----- nvinfo : EIATTR_KPARAM_INFO
	.align		4
.L_93:
        /*0068*/ 	.byte	0x04, 0x17
        /*006a*/ 	.short	(.L_95 - .L_94)
.L_94:
        /*006c*/ 	.word	0x00000000
        /*0070*/ 	.short	0x0003
        /*0072*/ 	.short	0x0018
        /*0074*/ 	.byte	0x00, 0xf5, 0x21, 0x00


	//----- nvinfo : EIATTR_KPARAM_INFO
	.align		4
.L_95:
        /*0078*/ 	.byte	0x04, 0x17
        /*007a*/ 	.short	(.L_97 - .L_96)
.L_96:
        /*007c*/ 	.word	0x00000000
        /*0080*/ 	.short	0x0002
        /*0082*/ 	.short	0x0010
        /*0084*/ 	.byte	0x00, 0xf5, 0x21, 0x00


	//----- nvinfo : EIATTR_KPARAM_INFO
	.align		4
.L_97:
        /*0088*/ 	.byte	0x04, 0x17
        /*008a*/ 	.short	(.L_99 - .L_98)
.L_98:
        /*008c*/ 	.word	0x00000000
        /*0090*/ 	.short	0x0001
        /*0092*/ 	.short	0x0008
        /*0094*/ 	.byte	0x00, 0xf5, 0x21, 0x00


	//----- nvinfo : EIATTR_KPARAM_INFO
	.align		4
.L_99:
        /*0098*/ 	.byte	0x04, 0x17
        /*009a*/ 	.short	(.L_101 - .L_100)
.L_100:
        /*009c*/ 	.word	0x00000000
        /*00a0*/ 	.short	0x0000
        /*00a2*/ 	.short	0x0000
        /*00a4*/ 	.byte	0x00, 0xf5, 0x21, 0x00


	//----- nvinfo : EIATTR_SPARSE_MMA_MASK
	.align		4
.L_101:
        /*00a8*/ 	.byte	0x03, 0x50
        /*00aa*/ 	.short	0x0000


	//----- nvinfo : EIATTR_MAXREG_COUNT
	.align		4
        /*00ac*/ 	.byte	0x03, 0x1b
        /*00ae*/ 	.short	0x00ff


	//----- nvinfo : EIATTR_MERCURY_ISA_VERSION
	.align		4
        /*00b0*/ 	.byte	0x03, 0x5f
        /*00b2*/ 	.short	0x0101


	//----- nvinfo : EIATTR_VRC_CTA_INIT_COUNT
	.align		4
        /*00b4*/ 	.byte	0x02, 0x4a
	.zero		1
	.zero		1


	//----- nvinfo : EIATTR_EXIT_INSTR_OFFSETS
	.align		4
        /*00b8*/ 	.byte	0x04, 0x1c
        /*00ba*/ 	.short	(.L_103 - .L_102)


	//   ....[0]....
.L_102:
        /*00bc*/ 	.word	0x00002870


	//   ....[1]....
        /*00c0*/ 	.word	0x00002b70


	//----- nvinfo : EIATTR_CRS_STACK_SIZE
	.align		4
.L_103:
        /*00c4*/ 	.byte	0x04, 0x1e
        /*00c6*/ 	.short	(.L_105 - .L_104)
.L_104:
        /*00c8*/ 	.word	0x00000000


	//----- nvinfo : EIATTR_CBANK_PARAM_SIZE
	.align		4
.L_105:
        /*00cc*/ 	.byte	0x03, 0x19
        /*00ce*/ 	.short	0x0040


	//----- nvinfo : EIATTR_PARAM_CBANK
	.align		4
        /*00d0*/ 	.byte	0x04, 0x0a
        /*00d2*/ 	.short	(.L_107 - .L_106)
	.align		4
.L_106:
        /*00d4*/ 	.word	index@(.nv.constant0._Z25initializeRandomPositionsPfS_S_S_S_S_iffi)
        /*00d8*/ 	.short	0x0380
        /*00da*/ 	.short	0x0040


	//----- nvinfo : EIATTR_SW_WAR
	.align		4
.L_107:
        /*00dc*/ 	.byte	0x04, 0x36
        /*00de*/ 	.short	(.L_109 - .L_108)
.L_108:
        /*00e0*/ 	.word	0x00000008
.L_109:


//--------------------- .nv.callgraph             --------------------------
	.section	.nv.callgraph,"",@"SHT_CUDA_CALLGRAPH"
	.align	4
	.sectionentsize	8
	.align		4
        /*0000*/ 	.word	0x00000000
	.align		4
        /*0004*/ 	.word	0xffffffff
	.align		4
        /*0008*/ 	.word	0x00000000
	.align		4
        /*000c*/ 	.word	0xfffffffe
	.align		4
        /*0010*/ 	.word	0x00000000
	.align		4
        /*0014*/ 	.word	0xfffffffd
	.align		4
        /*0018*/ 	.word	0x00000000
	.align		4
        /*001c*/ 	.word	0xfffffffc


//--------------------- .nv.constant4             --------------------------
	.section	.nv.constant4,"a",@progbits
	.align	8
	.align		8
.nv.constant4:
        /*0000*/ 	.dword	precalc_xorwow_matrix
	.align		8
        /*0008*/ 	.dword	precalc_xorwow_offset_matrix
	.align		8
        /*0010*/ 	.dword	mrg32k3aM1
	.align		8
        /*0018*/ 	.dword	mrg32k3aM2
	.align		8
        /*0020*/ 	.dword	mrg32k3aM1SubSeq
	.align		8
        /*0028*/ 	.dword	mrg32k3aM2SubSeq
	.align		8
        /*0030*/ 	.dword	mrg32k3aM1Seq
	.align		8
        /*0038*/ 	.dword	mrg32k3aM2Seq
	.align		8
        /*0040*/ 	.dword	__cudart_i2opi_f


//--------------------- .nv.constant3             --------------------------
	.section	.nv.constant3,"a",@progbits
	.align	8
.nv.constant3:
	.type		__cr_lgamma_table,@object
	.size		__cr_lgamma_table,(.L_8 - __cr_lgamma_table)
__cr_lgamma_table:
        /*0000*/ 	.byte	0x00, 0x00, 0x00, 0x00, 0x00, 0x00, 0x00, 0x00, 0x00, 0x00, 0x00, 0x00, 0x00, 0x00, 0x00, 0x00
        /*0010*/ 	.byte	0xef, 0x39, 0xfa, 0xfe, 0x42, 0x2e, 0xe6, 0x3f, 0x02, 0x20, 0x2a, 0xfa, 0x0b, 0xab, 0xfc, 0x3f
        /*0020*/ 	.byte	0xf9, 0x2c, 0x92, 0x7c, 0xa7, 0x6c, 0x09, 0x40, 0xc9, 0x79, 0x44, 0x3c, 0x64, 0x26, 0x13, 0x40
        /*0030*/ 	.byte	0xca, 0x01, 0xcf, 0x3a, 0x27, 0x51, 0x1a, 0x40, 0x30, 0xcc, 0x2d, 0xf3, 0xe1, 0x0c, 0x21, 0x40
        /*0040*/ 	.byte	0x0d, 0xb7, 0xfc, 0x82, 0x8e, 0x35, 0x25, 0x40
.L_8:


//--------------------- .text._Z16updateBestGlobalPfS_Pii --------------------------
	.section	.text._Z16updateBestGlobalPfS_Pii,"ax",@progbits
	.align	128
        .global         _Z16updateBestGlobalPfS_Pii
        .type           _Z16updateBestGlobalPfS_Pii,@function
        .size           _Z16updateBestGlobalPfS_Pii,(.L_x_30 - _Z16updateBestGlobalPfS_Pii)
        .other          _Z16updateBestGlobalPfS_Pii,@"STO_CUDA_ENTRY STV_DEFAULT"
_Z16updateBestGlobalPfS_Pii:
.text._Z16updateBestGlobalPfS_Pii:
[----:B------:R-:W-:Y:S08]  /*0000*/  LDC R1, c[0x0][0x37c] ;  /* 0x0000df00ff017b82 */ /* 0x000ff00000000800 */
[----:B------:R-:W0:Y:S01]  /*0010*/  LDC R0, c[0x0][0x398] ;  /* 0x0000e600ff007b82 */ /* 0x000e220000000800 */
[----:B------:R-:W1:Y:S01]  /*0020*/  LDCU.64 UR4, c[0x0][0x358] ;  /* 0x00006b00ff0477ac */ /* 0x000e620008000a00 */
[----:B------:R-:W-:-:S02]  /*0030*/  IMAD.MOV.U32 R7, RZ, RZ, 0x41200000 ;  /* 0x41200000ff077424 */ /* 0x000fc400078e00ff */
[----:B------:R-:W-:-:S04]  /*0040*/  IMAD.MOV.U32 R9, RZ, RZ, 0x5 ;  /* 0x00000005ff097424 */ /* 0x000fc800078e00ff */
[----:B------:R-:W1:Y:S08]  /*0050*/  LDC.64 R2, c[0x0][0x388] ;  /* 0x0000e200ff027b82 */ /* 0x000e700000000a00 */
[----:B------:R-:W2:Y:S01]  /*0060*/  LDC.64 R4, c[0x0][0x390] ;  /* 0x0000e400ff047b82 */ /* 0x000ea20000000a00 */
[----:B0-----:R-:W-:Y:S01]  /*0070*/  ISETP.GE.AND P0, PT, R0, 0x3, PT ;  /* 0x000000030000780c */ /* 0x001fe20003f06270 */
[----:B-1----:R0:W-:Y:S04]  /*0080*/  STG.E desc[UR4][R2.64], R7 ;  /* 0x0000000702007986 */ /* 0x0021e8000c101904 */
[----:B--2---:R0:W-:Y:S08]  /*0090*/  STG.E desc[UR4][R4.64], R9 ;  /* 0x0000000904007986 */ /* 0x0041f0000c101904 */
[----:B------:R-:W-:Y:S05]  /*00a0*/  @!P0 EXIT ;  /* 0x000000000000894d */ /* 0x000fea0003800000 */
[C---:B0-----:R-:W-:Y:S02]  /*00b0*/  VIADD R4, R0.reuse, 0xfffffffd ;  /* 0xfffffffd00047836 */ /* 0x041fe40000000000 */
[----:B------:R-:W-:-:S03]  /*00c0*/  VIADD R0, R0, 0xfffffffe ;  /* 0xfffffffe00007836 */ /* 0x000fc60000000000 */
[----:B------:R-:W-:Y:S01]  /*00d0*/  ISETP.GE.U32.AND P0, PT, R4, 0xf, PT ;  /* 0x0000000f0400780c */ /* 0x000fe20003f06070 */
[----:B------:R-:W-:Y:S01]  /*00e0*/  IMAD.MOV.U32 R4, RZ, RZ, 0x1 ;  /* 0x00000001ff047424 */ /* 0x000fe200078e00ff */
[----:B------:R-:W-:-:S11]  /*00f0*/  LOP3.LUT R9, R0, 0xf, RZ, 0xc0, !PT ;  /* 0x0000000f00097812 */ /* 0x000fd600078ec0ff */
[----:B------:R-:W-:Y:S05]  /*0100*/  @!P0 BRA `(.L_x_0) ;  /* 0x0000000400dc8947 */ /* 0x000fea0003800000 */
[----:B------:R-:W-:Y:S01]  /*0110*/  LOP3.LUT R6, R0, 0xfffffff0, RZ, 0xc0, !PT ;  /* 0xfffffff000067812 */ /* 0x000fe200078ec0ff */
[----:B------:R-:W-:-:S07]  /*0120*/  IMAD.MOV.U32 R7, RZ, RZ, 0x1 ;  /* 0x00000001ff077424 */ /* 0x000fce00078e00ff */
.L_x_1:
[----:B------:R-:W0:Y:S01]  /*0130*/  LDC.64 R4, c[0x0][0x380] ;  /* 0x0000e000ff047b82 */ /* 0x000e220000000a00 */
[----:B------:R-:W2:Y:S01]  /*0140*/  LDG.E R8, desc[UR4][R2.64] ;  /* 0x0000000402087981 */ /* 0x000ea2000c1e1900 */
[----:B0-----:R-:W-:-:S05]  /*0150*/  IMAD.WIDE.U32 R4, R7, 0x4, R4 ;  /* 0x0000000407047825 */ /* 0x001fca00078e0004 */
[----:B------:R-:W2:Y:S02]  /*0160*/  LDG.E R17, desc[UR4][R4.64] ;  /* 0x0000000404117981 */ /* 0x000ea4000c1e1900 */
[----:B--2---:R-:W-:-:S13]  /*0170*/  FSETP.GEU.AND P0, PT, R17, R8, PT ;  /* 0x000000081100720b */ /* 0x004fda0003f0e000 */
[----:B------:R-:W0:Y:S01]  /*0180*/  @!P0 LDC.64 R10, c[0x0][0x390] ;  /* 0x0000e400ff0a8b82 */ /* 0x000e220000000a00 */
[----:B------:R-:W-:Y:S04]  /*0190*/  @!P0 STG.E desc[UR4][R2.64], R17 ;  /* 0x0000001102008986 */ /* 0x000fe8000c101904 */
[----:B0-----:R0:W-:Y:S04]  /*01a0*/  @!P0 STG.E desc[UR4][R10.64], R7 ;  /* 0x000000070a008986 */ /* 0x0011e8000c101904 */
[----:B------:R-:W2:Y:S04]  /*01b0*/  @!P0 LDG.E R8, desc[UR4][R2.64] ;  /* 0x0000000402088981 */ /* 0x000ea8000c1e1900 */
[----:B------:R-:W2:Y:S02]  /*01c0*/  LDG.E R19, desc[UR4][R4.64+0x4] ;  /* 0x0000040404137981 */ /* 0x000ea4000c1e1900 */
[----:B--2---:R-:W-:-:S13]  /*01d0*/  FSETP.GEU.AND P0, PT, R19, R8, PT ;  /* 0x000000081300720b */ /* 0x004fda0003f0e000 */
[----:B------:R-:W1:Y:S01]  /*01e0*/  @!P0 LDC.64 R12, c[0x0][0x390] ;  /* 0x0000e400ff0c8b82 */ /* 0x000e620000000a00 */
[----:B------:R-:W-:Y:S01]  /*01f0*/  @!P0 VIADD R15, R7, 0x1 ;  /* 0x00000001070f8836 */ /* 0x000fe20000000000 */
[----:B------:R-:W-:Y:S04]  /*0200*/  @!P0 STG.E desc[UR4][R2.64], R19 ;  /* 0x0000001302008986 */ /* 0x000fe8000c101904 */
[----:B-1----:R1:W-:Y:S04]  /*0210*/  @!P0 STG.E desc[UR4][R12.64], R15 ;  /* 0x0000000f0c008986 */ /* 0x0023e8000c101904 */
[----:B------:R-:W2:Y:S04]  /*0220*/  @!P0 LDG.E R8, desc[UR4][R2.64] ;  /* 0x0000000402088981 */ /* 0x000ea8000c1e1900 */
[----:B------:R-:W2:Y:S02]  /*0230*/  LDG.E R21, desc[UR4][R4.64+0x8] ;  /* 0x0000080404157981 */ /* 0x000ea4000c1e1900 */
[----:B--2---:R-:W-:-:S13]  /*0240*/  FSETP.GEU.AND P0, PT, R21, R8, PT ;  /* 0x000000081500720b */ /* 0x004fda0003f0e000 */
[----:B0-----:R-:W0:Y:S01]  /*0250*/  @!P0 LDC.64 R10, c[0x0][0x390] ;  /* 0x0000e400ff0a8b82 */ /* 0x001e220000000a00 */
[----:B------:R-:W-:Y:S01]  /*0260*/  @!P0 VIADD R17, R7, 0x2 ;  /* 0x0000000207118836 */ /* 0x000fe20000000000 */
[----:B------:R-:W-:Y:S04]  /*0270*/  @!P0 STG.E desc[UR4][R2.64], R21 ;  /* 0x0000001502008986 */ /* 0x000fe8000c101904 */
[----:B0-----:R0:W-:Y:S04]  /*0280*/  @!P0 STG.E desc[UR4][R10.64], R17 ;  /* 0x000000110a008986 */ /* 0x0011e8000c101904 */
[----:B------:R-:W2:Y:S04]  /*0290*/  @!P0 LDG.E R8, desc[UR4][R2.64] ;  /* 0x0000000402088981 */ /* 0x000ea8000c1e1900 */
[----:B------:R-:W2:Y:S02]  /*02a0*/  LDG.E R23, desc[UR4][R4.64+0xc] ;  /* 0x00000c0404177981 */ /* 0x000ea4000c1e1900 */
[----:B--2---:R-:W-:-:S13]  /*02b0*/  FSETP.GEU.AND P0, PT, R23, R8, PT ;  /* 0x000000081700720b */ /* 0x004fda0003f0e000 */
[----:B-1----:R-:W1:Y:S01]  /*02c0*/  @!P0 LDC.64 R12, c[0x0][0x390] ;  /* 0x0000e400ff0c8b82 */ /* 0x002e620000000a00 */
        /* <DEDUP_REMOVED lines=77> */
[C---:B------:R-:W-:Y:S01]  /*07a0*/  @!P0 VIADD R17, R7.reuse, 0xe ;  /* 0x0000000e07118836 */ /* 0x040fe20000000000 */
[----:B------:R2:W-:Y:S04]  /*07b0*/  @!P0 STG.E desc[UR4][R2.64], R21 ;  /* 0x0000001502008986 */ /* 0x0005e8000c101904 */
[----:B0-----:R2:W-:Y:S04]  /*07c0*/  @!P0 STG.E desc[UR4][R10.64], R17 ;  /* 0x000000110a008986 */ /* 0x0015e8000c101904 */
[----:B------:R-:W3:Y:S04]  /*07d0*/  LDG.E R23, desc[UR4][R4.64+0x3c] ;  /* 0x00003c0404177981 */ /* 0x000ee8000c1e1900 */
[----:B------:R-:W3:Y:S01]  /*07e0*/  @!P0 LDG.E R8, desc[UR4][R2.64] ;  /* 0x0000000402088981 */ /* 0x000ee2000c1e1900 */
[----:B-1----:R-:W-:-:S02]  /*07f0*/  VIADD R15, R7, 0xf ;  /* 0x0000000f070f7836 */ /* 0x002fc40000000000 */
[----:B------:R-:W-:Y:S01]  /*0800*/  VIADD R7, R7, 0x10 ;  /* 0x0000001007077836 */ /* 0x000fe20000000000 */
[----:B---3--:R-:W-:-:S13]  /*0810*/  FSETP.GEU.AND P0, PT, R23, R8, PT ;  /* 0x000000081700720b */ /* 0x008fda0003f0e000 */
[----:B------:R-:W0:Y:S01]  /*0820*/  @!P0 LDC.64 R12, c[0x0][0x390] ;  /* 0x0000e400ff0c8b82 */ /* 0x000e220000000a00 */
[----:B------:R2:W-:Y:S04]  /*0830*/  @!P0 STG.E desc[UR4][R2.64], R23 ;  /* 0x0000001702008986 */ /* 0x0005e8000c101904 */
[----:B0-----:R2:W-:Y:S01]  /*0840*/  @!P0 STG.E desc[UR4][R12.64], R15 ;  /* 0x0000000f0c008986 */ /* 0x0015e2000c101904 */
[----:B------:R-:W-:-:S13]  /*0850*/  ISETP.NE.AND P0, PT, R15, R6, PT ;  /* 0x000000060f00720c */ /* 0x000fda0003f05270 */
[----:B--2---:R-:W-:Y:S05]  /*0860*/  @P0 BRA `(.L_x_1) ;  /* 0xfffffff800300947 */ /* 0x004fea000383ffff */
[----:B------:R-:W-:-:S07]  /*0870*/  IMAD.MOV.U32 R4, RZ, RZ, R7 ;  /* 0x000000ffff047224 */ /* 0x000fce00078e0007 */
.L_x_0:
[----:B------:R-:W-:-:S13]  /*0880*/  ISETP.NE.AND P0, PT, R9, RZ, PT ;  /* 0x000000ff0900720c */ /* 0x000fda0003f05270 */
[----:B------:R-:W-:Y:S05]  /*0890*/  @!P0 EXIT ;  /* 0x000000000000894d */ /* 0x000fea0003800000 */
[----:B------:R-:W-:Y:S02]  /*08a0*/  ISETP.GE.U32.AND P1, PT, R9, 0x8, PT ;  /* 0x000000080900780c */ /* 0x000fe40003f26070 */
[----:B------:R-:W-:-:S04]  /*08b0*/  LOP3.LUT R12, R0, 0x7, RZ, 0xc0, !PT ;  /* 0x00000007000c7812 */ /* 0x000fc800078ec0ff */
[----:B------:R-:W-:-:S07]  /*08c0*/  ISETP.NE.AND P0, PT, R12, RZ, PT ;  /* 0x000000ff0c00720c */ /* 0x000fce0003f05270 */
[----:B------:R-:W-:Y:S06]  /*08d0*/  @!P1 BRA `(.L_x_2) ;  /* 0x0000000000ec9947 */ /* 0x000fec0003800000 */
[----:B------:R-:W0:Y:S08]  /*08e0*/  LDC.64 R6, c[0x0][0x380] ;  /* 0x0000e000ff067b82 */ /* 0x000e300000000a00 */
[----:B------:R-:W1:Y:S01]  /*08f0*/  LDC.64 R2, c[0x0][0x388] ;  /* 0x0000e200ff027b82 */ /* 0x000e620000000a00 */
[----:B0-----:R-:W-:-:S05]  /*0900*/  IMAD.WIDE.U32 R6, R4, 0x4, R6 ;  /* 0x0000000404067825 */ /* 0x001fca00078e0006 */
[----:B------:R-:W2:Y:S04]  /*0910*/  LDG.E R14, desc[UR4][R6.64] ;  /* 0x00000004060e7981 */ /* 0x000ea8000c1e1900 */
[----:B-1----:R-:W2:Y:S02]  /*0920*/  LDG.E R5, desc[UR4][R2.64] ;  /* 0x0000000402057981 */ /* 0x002ea4000c1e1900 */
        /* <DEDUP_REMOVED lines=44> */
[----:B------:R2:W-:Y:S04]  /*0bf0*/  @!P1 STG.E desc[UR4][R2.64], R14 ;  /* 0x0000000e02009986 */ /* 0x0005e8000c101904 */
[----:B0-----:R2:W-:Y:S04]  /*0c00*/  @!P1 STG.E desc[UR4][R8.64], R15 ;  /* 0x0000000f08009986 */ /* 0x0015e8000c101904 */
[----:B------:R-:W3:Y:S04]  /*0c10*/  LDG.E R16, desc[UR4][R6.64+0x1c] ;  /* 0x00001c0406107981 */ /* 0x000ee8000c1e1900 */
[----:B------:R-:W3:Y:S02]  /*0c20*/  @!P1 LDG.E R5, desc[UR4][R2.64] ;  /* 0x0000000402059981 */ /* 0x000ee4000c1e1900 */
[----:B---3--:R-:W-:-:S13]  /*0c30*/  FSETP.GEU.AND P1, PT, R16, R5, PT ;  /* 0x000000051000720b */ /* 0x008fda0003f2e000 */
[----:B-1----:R-:W0:Y:S01]  /*0c40*/  @!P1 LDC.64 R10, c[0x0][0x390] ;  /* 0x0000e400ff0a9b82 */ /* 0x002e220000000a00 */
[C---:B------:R-:W-:Y:S01]  /*0c50*/  @!P1 VIADD R5, R4.reuse, 0x7 ;  /* 0x0000000704059836 */ /* 0x040fe20000000000 */
[----:B------:R2:W-:Y:S01]  /*0c60*/  @!P1 STG.E desc[UR4][R2.64], R16 ;  /* 0x0000001002009986 */ /* 0x0005e2000c101904 */
[----:B------:R-:W-:-:S03]  /*0c70*/  VIADD R4, R4, 0x8 ;  /* 0x0000000804047836 */ /* 0x000fc60000000000 */
[----:B0-----:R2:W-:Y:S04]  /*0c80*/  @!P1 STG.E desc[UR4][R10.64], R5 ;  /* 0x000000050a009986 */ /* 0x0015e8000c101904 */
.L_x_2:
[----:B------:R-:W-:Y:S05]  /*0c90*/  @!P0 EXIT ;  /* 0x000000000000894d */ /* 0x000fea0003800000 */
[----:B------:R-:W-:Y:S02]  /*0ca0*/  ISETP.GE.U32.AND P1, PT, R12, 0x4, PT ;  /* 0x000000040c00780c */ /* 0x000fe40003f26070 */
[----:B------:R-:W-:-:S04]  /*0cb0*/  LOP3.LUT R0, R0, 0x3, RZ, 0xc0, !PT ;  /* 0x0000000300007812 */ /* 0x000fc800078ec0ff */
[----:B------:R-:W-:-:S07]  /*0cc0*/  ISETP.NE.AND P0, PT, R0, RZ, PT ;  /* 0x000000ff0000720c */ /* 0x000fce0003f05270 */
[----:B------:R-:W-:Y:S06]  /*0cd0*/  @!P1 BRA `(.L_x_3) ;  /* 0x00000000007c9947 */ /* 0x000fec0003800000 */
[----:B------:R-:W0:Y:S08]  /*0ce0*/  LDC.64 R6, c[0x0][0x380] ;  /* 0x0000e000ff067b82 */ /* 0x000e300000000a00 */
[----:B--2---:R-:W1:Y:S01]  /*0cf0*/  LDC.64 R2, c[0x0][0x388] ;  /* 0x0000e200ff027b82 */ /* 0x004e620000000a00 */
        /* <DEDUP_REMOVED lines=21> */
[----:B------:R-:W2:Y:S04]  /*0e50*/  LDG.E R12, desc[UR4][R6.64+0xc] ;  /* 0x00000c04060c7981 */ /* 0x000ea8000c1e1900 */
[----:B------:R-:W2:Y:S02]  /*0e60*/  @!P1 LDG.E R5, desc[UR4][R2.64] ;  /* 0x0000000402059981 */ /* 0x000ea4000c1e1900 */
[----:B--2---:R-:W-:-:S13]  /*0e70*/  FSETP.GEU.AND P1, PT, R12, R5, PT ;  /* 0x000000050c00720b */ /* 0x004fda0003f2e000 */
[----:B-1----:R-:W0:Y:S01]  /*0e80*/  @!P1 LDC.64 R10, c[0x0][0x390] ;  /* 0x0000e400ff0a9b82 */ /* 0x002e220000000a00 */
[C---:B------:R-:W-:Y:S01]  /*0e90*/  @!P1 VIADD R5, R4.reuse, 0x3 ;  /* 0x0000000304059836 */ /* 0x040fe20000000000 */
[----:B------:R3:W-:Y:S01]  /*0ea0*/  @!P1 STG.E desc[UR4][R2.64], R12 ;  /* 0x0000000c02009986 */ /* 0x0007e2000c101904 */
[----:B------:R-:W-:-:S03]  /*0eb0*/  VIADD R4, R4, 0x4 ;  /* 0x0000000404047836 */ /* 0x000fc60000000000 */
[----:B0-----:R3:W-:Y:S04]  /*0ec0*/  @!P1 STG.E desc[UR4][R10.64], R5 ;  /* 0x000000050a009986 */ /* 0x0017e8000c101904 */
.L_x_3:
[----:B------:R-:W-:Y:S05]  /*0ed0*/  @!P0 EXIT ;  /* 0x000000000000894d */ /* 0x000fea0003800000 */
[----:B--23--:R-:W0:Y:S01]  /*0ee0*/  LDC.64 R2, c[0x0][0x380] ;  /* 0x0000e000ff027b82 */ /* 0x00ce220000000a00 */
[----:B------:R-:W-:-:S07]  /*0ef0*/  IMAD.MOV R0, RZ, RZ, -R0 ;  /* 0x000000ffff007224 */ /* 0x000fce00078e0a00 */
[----:B------:R-:W1:Y:S01]  /*0f00*/  LDC.64 R6, c[0x0][0x388] ;  /* 0x0000e200ff067b82 */ /* 0x000e620000000a00 */
[----:B0-----:R-:W-:-:S07]  /*0f10*/  IMAD.WIDE.U32 R2, R4, 0x4, R2 ;  /* 0x0000000404027825 */ /* 0x001fce00078e0002 */
.L_x_4:
[----:B-1----:R-:W2:Y:S04]  /*0f20*/  LDG.E R5, desc[UR4][R6.64] ;  /* 0x0000000406057981 */ /* 0x002ea8000c1e1900 */
[----:B------:R-:W2:Y:S01]  /*0f30*/  LDG.E R10, desc[UR4][R2.64] ;  /* 0x00000004020a7981 */ /* 0x000ea2000c1e1900 */
[----:B------:R-:W-:-:S05]  /*0f40*/  VIADD R0, R0, 0x1 ;  /* 0x0000000100007836 */ /* 0x000fca0000000000 */
[----:B------:R-:W-:Y:S02]  /*0f50*/  ISETP.NE.AND P1, PT, R0, RZ, PT ;  /* 0x000000ff0000720c */ /* 0x000fe40003f25270 */
[----:B--2---:R-:W-:-:S13]  /*0f60*/  FSETP.GEU.AND P0, PT, R10, R5, PT ;  /* 0x000000050a00720b */ /* 0x004fda0003f0e000 */
[----:B------:R-:W0:Y:S01]  /*0f70*/  @!P0 LDC.64 R8, c[0x0][0x390] ;  /* 0x0000e400ff088b82 */ /* 0x000e220000000a00 */
[----:B------:R-:W-:Y:S04]  /*0f80*/  @!P0 STG.E desc[UR4][R6.64], R10 ;  /* 0x0000000a06008986 */ /* 0x000fe8000c101904 */
[----:B0-----:R0:W-:Y:S01]  /*0f90*/  @!P0 STG.E desc[UR4][R8.64], R4 ;  /* 0x0000000408008986 */ /* 0x0011e2000c101904 */
[----:B------:R-:W-:-:S05]  /*0fa0*/  IADD3 R2, P0, PT, R2, 0x4, RZ ;  /* 0x0000000402027810 */ /* 0x000fca0007f1e0ff */
[----:B------:R-:W-:Y:S02]  /*0fb0*/  IMAD.X R3, RZ, RZ, R3, P0 ;  /* 0x000000ffff037224 */ /* 0x000fe400000e0603 */
[----:B0-----:R-:W-:Y:S01]  /*0fc0*/  VIADD R4, R4, 0x1 ;  /* 0x0000000104047836 */ /* 0x001fe20000000000 */
[----:B------:R-:W-:Y:S06]  /*0fd0*/  @P1 BRA `(.L_x_4) ;  /* 0xfffffffc00d01947 */ /* 0x000fec000383ffff */
[----:B------:R-:W-:Y:S05]  /*0fe0*/  EXIT ;  /* 0x000000000000794d */ /* 0x000fea0003800000 */
.L_x_5:
[----:B------:R-:W-:-:S00]  /*0ff0*/  BRA `(.L_x_5) ;  /* 0xfffffffc00fc7947 */ /* 0x000fc0000383ffff */
[----:B------:R-:W-:-:S00]  /*1000*/  NOP ;  /* 0x0000000000007918 */ /* 0x000fc00000000000 */
[----:B------:R-:W-:-:S00]  /*1010*/  NOP ;  /* 0x0000000000007918 */ /* 0x000fc00000000000 */
[----:B------:R-:W-:-:S00]  /*1020*/  NOP ;  /* 0x0000000000007918 */ /* 0x000fc00000000000 */
[----:B------:R-:W-:-:S00]  /*1030*/  NOP ;  /* 0x0000000000007918 */ /* 0x000fc00000000000 */
[----:B------:R-:W-:-:S00]  /*1040*/  NOP ;  /* 0x0000000000007918 */ /* 0x000fc00000000000 */
[----:B------:R-:W-:-:S00]  /*1050*/  NOP ;  /* 0x0000000000007918 */ /* 0x000fc00000000000 */
[----:B------:R-:W-:-:S00]  /*1060*/  NOP ;  /* 0x0000000000007918 */ /* 0x000fc00000000000 */
[----:B------:R-:W-:-:S00]  /*1070*/  NOP ;  /* 0x0000000000007918 */ /* 0x000fc00000000000 */
.L_x_30:


//--------------------- .text._Z18copyTwoFloatValuesPfS_i --------------------------
	.section	.text._Z18copyTwoFloatValuesPfS_i,"ax",@progbits
	.align	128
        .global         _Z18copyTwoFloatValuesPfS_i
        .type           _Z18copyTwoFloatValuesPfS_i,@function
        .size           _Z18copyTwoFloatValuesPfS_i,(.L_x_31 - _Z18copyTwoFloatValuesPfS_i)
        .other          _Z18copyTwoFloatValuesPfS_i,@"STO_CUDA_ENTRY STV_DEFAULT"
_Z18copyTwoFloatValuesPfS_i:
.text._Z18copyTwoFloatValuesPfS_i:
[----:B------:R-:W-:Y:S01]  /*0000*/  LDC R1, c[0x0][0x37c] ;  /* 0x0000df00ff017b82 */ /* 0x000fe20000000800 */
[----:B------:R-:W0:Y:S07]  /*0010*/  S2R R7, SR_TID.X ;  /* 0x0000000000077919 */ /* 0x000e2e0000002100 */
[----:B------:R-:W0:Y:S01]  /*0020*/  S2UR UR4, SR_CTAID.X ;  /* 0x00000000000479c3 */ /* 0x000e220000002500 */
[----:B------:R-:W1:Y:S07]  /*0030*/  LDCU UR5, c[0x0][0x390] ;  /* 0x00007200ff0577ac */ /* 0x000e6e0008000800 */
[----:B------:R-:W0:Y:S02]  /*0040*/  LDC R0, c[0x0][0x360] ;  /* 0x0000d800ff007b82 */ /* 0x000e240000000800 */
[----:B0-----:R-:W-:-:S05]  /*0050*/  IMAD R7, R0, UR4, R7 ;  /* 0x0000000400077c24 */ /* 0x001fca000f8e0207 */
[----:B-1----:R-:W-:-:S13]  /*0060*/  ISETP.GE.AND P0, PT, R7, UR5, PT ;  /* 0x0000000507007c0c */ /* 0x002fda000bf06270 */
[----:B------:R-:W-:Y:S05]  /*0070*/  @P0 EXIT ;  /* 0x000000000000094d */ /* 0x000fea0003800000 */
[----:B------:R-:W0:Y:S01]  /*0080*/  LDC.64 R2, c[0x0][0x380] ;  /* 0x0000e000ff027b82 */ /* 0x000e220000000a00 */
[----:B------:R-:W1:Y:S07]  /*0090*/  LDCU.64 UR4, c[0x0][0x358] ;  /* 0x00006b00ff0477ac */ /* 0x000e6e0008000a00 */
[----:B------:R-:W2:Y:S01]  /*00a0*/  LDC.64 R4, c[0x0][0x388] ;  /* 0x0000e200ff047b82 */ /* 0x000ea20000000a00 */
[----:B0-----:R-:W-:-:S06]  /*00b0*/  IMAD.WIDE R2, R7, 0x4, R2 ;  /* 0x0000000407027825 */ /* 0x001fcc00078e0202 */
[----:B-1----:R-:W3:Y:S01]  /*00c0*/  LDG.E R3, desc[UR4][R2.64] ;  /* 0x0000000402037981 */ /* 0x002ee2000c1e1900 */
[----:B--2---:R-:W-:-:S05]  /*00d0*/  IMAD.WIDE R4, R7, 0x4, R4 ;  /* 0x0000000407047825 */ /* 0x004fca00078e0204 */
[----:B---3--:R-:W-:Y:S01]  /*00e0*/  STG.E desc[UR4][R4.64], R3 ;  /* 0x0000000304007986 */ /* 0x008fe2000c101904 */
[----:B------:R-:W-:Y:S05]  /*00f0*/  EXIT ;  /* 0x000000000000794d */ /* 0x000fea0003800000 */
.L_x_6:
        /* <DEDUP_REMOVED lines=16> */
.L_x_31:


//--------------------- .text._Z9evalFunctPfS_S_  --------------------------
	.section	.text._Z9evalFunctPfS_S_,"ax",@progbits
	.align	128
        .global         _Z9evalFunctPfS_S_
        .type           _Z9evalFunctPfS_S_,@function
        .size           _Z9evalFunctPfS_S_,(.L_x_32 - _Z9evalFunctPfS_S_)
        .other          _Z9evalFunctPfS_S_,@"STO_CUDA_ENTRY STV_DEFAULT"
_Z9evalFunctPfS_S_:
.text._Z9evalFunctPfS_S_:
[----:B------:R-:W-:Y:S01]  /*0000*/  LDC R1, c[0x0][0x37c] ;  /* 0x0000df00ff017b82 */ /* 0x000fe20000000800 */
[----:B------:R-:W0:Y:S07]  /*0010*/  S2R R2, SR_TID.X ;  /* 0x0000000000027919 */ /* 0x000e2e0000002100 */
[----:B------:R-:W0:Y:S01]  /*0020*/  S2UR UR4, SR_CTAID.X ;  /* 0x00000000000479c3 */ /* 0x000e220000002500 */
[----:B------:R-:W1:Y:S07]  /*0030*/  LDCU.64 UR6, c[0x0][0x358] ;  /* 0x00006b00ff0677ac */ /* 0x000e6e0008000a00 */
[----:B------:R-:W0:Y:S08]  /*0040*/  LDC R3, c[0x0][0x360] ;  /* 0x0000d800ff037b82 */ /* 0x000e300000000800 */
[----:B------:R-:W2:Y:S08]  /*0050*/  LDC.64 R6, c[0x0][0x380] ;  /* 0x0000e000ff067b82 */ /* 0x000eb00000000a00 */
[----:B------:R-:W3:Y:S01]  /*0060*/  LDC.64 R8, c[0x0][0x388] ;  /* 0x0000e200ff087b82 */ /* 0x000ee20000000a00 */
[----:B0-----:R-:W-:-:S04]  /*0070*/  IMAD R2, R3, UR4, R2 ;  /* 0x0000000403027c24 */ /* 0x001fc8000f8e0202 */
[----:B--2---:R-:W-:-:S06]  /*0080*/  IMAD.WIDE R6, R2, 0x4, R6 ;  /* 0x0000000402067825 */ /* 0x004fcc00078e0206 */
[----:B-1----:R-:W2:Y:S01]  /*0090*/  LDG.E R6, desc[UR6][R6.64] ;  /* 0x0000000606067981 */ /* 0x002ea2000c1e1900 */
[----:B---3--:R-:W-:-:S05]  /*00a0*/  IMAD.WIDE R8, R2, 0x4, R8 ;  /* 0x0000000402087825 */ /* 0x008fca00078e0208 */
[----:B------:R-:W3:Y:S01]  /*00b0*/  LDG.E R0, desc[UR6][R8.64] ;  /* 0x0000000608007981 */ /* 0x000ee2000c1e1900 */
[----:B------:R-:W-:Y:S01]  /*00c0*/  UMOV UR10, 0x54442d18 ;  /* 0x54442d18000a7882 */ /* 0x000fe20000000000 */
[----:B------:R-:W-:Y:S01]  /*00d0*/  UMOV UR11, 0x401921fb ;  /* 0x401921fb000b7882 */ /* 0x000fe20000000000 */
[----:B------:R-:W-:Y:S01]  /*00e0*/  BSSY.RECONVERGENT B0, `(.L_x_7) ;  /* 0x000006e000007945 */ /* 0x000fe20003800200 */
[----:B--2---:R-:W0:Y:S01]  /*00f0*/  F2F.F64.F32 R4, R6 ;  /* 0x0000000600047310 */ /* 0x004e220000201800 */
[----:B------:R-:W-:-:S04]  /*0100*/  FFMA R3, R6, R6, 20 ;  /* 0x41a0000006037423 */ /* 0x000fc80000000006 */
[----:B---3--:R-:W-:Y:S01]  /*0110*/  FFMA R3, R0, R0, R3 ;  /* 0x0000000000037223 */ /* 0x008fe20000000003 */
[----:B0-----:R-:W-:-:S06]  /*0120*/  DMUL R10, R4, UR10 ;  /* 0x0000000a040a7c28 */ /* 0x001fcc0008000000 */
[----:B------:R-:W0:Y:S02]  /*0130*/  F2F.F32.F64 R4, R10 ;  /* 0x0000000a00047310 */ /* 0x000e240000301000 */
[C---:B0-----:R-:W-:Y:S01]  /*0140*/  FMUL R5, R4.reuse, 0.63661974668502807617 ;  /* 0x3f22f98304057820 */ /* 0x041fe20000400000 */
[----:B------:R-:W-:-:S05]  /*0150*/  FSETP.GE.AND P0, PT, |R4|, 105615, PT ;  /* 0x47ce47800400780b */ /* 0x000fca0003f06200 */
[----:B------:R-:W0:Y:S02]  /*0160*/  F2I.NTZ R5, R5 ;  /* 0x0000000500057305 */ /* 0x000e240000203100 */
[----:B0-----:R-:W-:-:S05]  /*0170*/  I2FP.F32.S32 R13, R5 ;  /* 0x00000005000d7245 */ /* 0x001fca0000201400 */
[----:B------:R-:W-:-:S04]  /*0180*/  FFMA R12, R13, -1.5707962512969970703, R4 ;  /* 0xbfc90fda0d0c7823 */ /* 0x000fc80000000004 */
[----:B------:R-:W-:-:S04]  /*0190*/  FFMA R12, R13, -7.5497894158615963534e-08, R12 ;  /* 0xb3a221680d0c7823 */ /* 0x000fc8000000000c */
[----:B------:R-:W-:Y:S01]  /*01a0*/  FFMA R6, R13, -5.3903029534742383927e-15, R12 ;  /* 0xa7c234c50d067823 */ /* 0x000fe2000000000c */
[----:B------:R-:W-:Y:S06]  /*01b0*/  @!P0 BRA `(.L_x_8) ;  /* 0x0000000400808947 */ /* 0x000fec0003800000 */
[----:B------:R-:W-:-:S13]  /*01c0*/  FSETP.NEU.AND P0, PT, |R4|, +INF , PT ;  /* 0x7f8000000400780b */ /* 0x000fda0003f0d200 */
[----:B------:R-:W-:Y:S01]  /*01d0*/  @!P0 FMUL R6, RZ, R4 ;  /* 0x00000004ff068220 */ /* 0x000fe20000400000 */
[----:B------:R-:W-:Y:S01]  /*01e0*/  @!P0 IMAD.MOV.U32 R5, RZ, RZ, RZ ;  /* 0x000000ffff058224 */ /* 0x000fe200078e00ff */
[----:B------:R-:W-:Y:S06]  /*01f0*/  @!P0 BRA `(.L_x_8) ;  /* 0x0000000400708947 */ /* 0x000fec0003800000 */
[----:B------:R-:W-:Y:S01]  /*0200*/  IMAD.SHL.U32 R6, R4, 0x100, RZ ;  /* 0x0000010004067824 */ /* 0x000fe200078e00ff */
[----:B------:R-:W0:Y:S01]  /*0210*/  LDCU.64 UR8, c[0x4][0x40] ;  /* 0x01000800ff0877ac */ /* 0x000e220008000a00 */
[----:B------:R-:W-:Y:S02]  /*0220*/  IMAD.MOV.U32 R5, RZ, RZ, RZ ;  /* 0x000000ffff057224 */ /* 0x000fe400078e00ff */
[----:B------:R-:W-:Y:S01]  /*0230*/  IMAD.MOV.U32 R12, RZ, RZ, RZ ;  /* 0x000000ffff0c7224 */ /* 0x000fe200078e00ff */
[----:B------:R-:W-:Y:S01]  /*0240*/  LOP3.LUT R9, R6, 0x80000000, RZ, 0xfc, !PT ;  /* 0x8000000006097812 */ /* 0x000fe200078efcff */
[----:B------:R-:W-:Y:S01]  /*0250*/  UMOV UR5, URZ ;  /* 0x000000ff00057c82 */ /* 0x000fe20008000000 */
[----:B------:R-:W-:-:S05]  /*0260*/  UMOV UR4, URZ ;  /* 0x000000ff00047c82 */ /* 0x000fca0008000000 */
.L_x_9:
[----:B0-----:R-:W-:Y:S01]  /*0270*/  IMAD.U32 R10, RZ, RZ, UR8 ;  /* 0x00000008ff0a7e24 */ /* 0x001fe2000f8e00ff */
[----:B------:R-:W-:-:S05]  /*0280*/  MOV R11, UR9 ;  /* 0x00000009000b7c02 */ /* 0x000fca0008000f00 */
[----:B------:R-:W2:Y:S01]  /*0290*/  LDG.E.CONSTANT R6, desc[UR6][R10.64] ;  /* 0x000000060a067981 */ /* 0x000ea2000c1e9900 */
[----:B------:R-:W-:Y:S01]  /*02a0*/  UIADD3 UR4, UPT, UPT, UR4, 0x1, URZ ;  /* 0x0000000104047890 */ /* 0x000fe2000fffe0ff */
[C---:B------:R-:W-:Y:S01]  /*02b0*/  ISETP.EQ.AND P0, PT, R12.reuse, RZ, PT ;  /* 0x000000ff0c00720c */ /* 0x040fe20003f02270 */
[----:B------:R-:W-:Y:S01]  /*02c0*/  UIADD3 UR8, UP1, UPT, UR8, 0x4, URZ ;  /* 0x0000000408087890 */ /* 0x000fe2000ff3e0ff */
[C---:B------:R-:W-:Y:S01]  /*02d0*/  ISETP.EQ.AND P1, PT, R12.reuse, 0x4, PT ;  /* 0x000000040c00780c */ /* 0x040fe20003f22270 */
[----:B------:R-:W-:Y:S01]  /*02e0*/  UISETP.NE.AND UP0, UPT, UR4, 0x6, UPT ;  /* 0x000000060400788c */ /* 0x000fe2000bf05270 */
[C---:B------:R-:W-:Y:S01]  /*02f0*/  ISETP.EQ.AND P2, PT, R12.reuse, 0x8, PT ;  /* 0x000000080c00780c */ /* 0x040fe20003f42270 */
[----:B------:R-:W-:Y:S01]  /*0300*/  UIADD3.X UR9, UPT, UPT, URZ, UR9, URZ, UP1, !UPT ;  /* 0x00000009ff097290 */ /* 0x000fe20008ffe4ff */
[C---:B------:R-:W-:Y:S02]  /*0310*/  ISETP.EQ.AND P3, PT, R12.reuse, 0xc, PT ;  /* 0x0000000c0c00780c */ /* 0x040fe40003f62270 */
[----:B------:R-:W-:-:S02]  /*0320*/  ISETP.EQ.AND P4, PT, R12, 0x10, PT ;  /* 0x000000100c00780c */ /* 0x000fc40003f82270 */
[C---:B------:R-:W-:Y:S01]  /*0330*/  ISETP.EQ.AND P5, PT, R12.reuse, 0x14, PT ;  /* 0x000000140c00780c */ /* 0x040fe20003fa2270 */
[----:B------:R-:W-:Y:S02]  /*0340*/  VIADD R12, R12, 0x4 ;  /* 0x000000040c0c7836 */ /* 0x000fe40000000000 */
[----:B--2---:R-:W-:-:S03]  /*0350*/  IMAD.WIDE.U32 R6, R6, R9, RZ ;  /* 0x0000000906067225 */ /* 0x004fc600078e00ff */
[----:B------:R-:W-:-:S04]  /*0360*/  IADD3 R6, P6, PT, R6, R5, RZ ;  /* 0x0000000506067210 */ /* 0x000fc80007fde0ff */
[----:B------:R-:W-:Y:S01]  /*0370*/  IADD3.X R5, PT, PT, R7, UR5, RZ, P6, !PT ;  /* 0x0000000507057c10 */ /* 0x000fe2000b7fe4ff */
[--C-:B------:R-:W-:Y:S02]  /*0380*/  @P0 IMAD.MOV.U32 R8, RZ, RZ, R6.reuse ;  /* 0x000000ffff080224 */ /* 0x100fe400078e0006 */
[----:B------:R-:W-:Y:S01]  /*0390*/  @P5 MOV R14, R6 ;  /* 0x00000006000e5202 */ /* 0x000fe20000000f00 */
[--C-:B------:R-:W-:Y:S02]  /*03a0*/  @P1 IMAD.MOV.U32 R16, RZ, RZ, R6.reuse ;  /* 0x000000ffff101224 */ /* 0x100fe400078e0006 */
[--C-:B------:R-:W-:Y:S02]  /*03b0*/  @P2 IMAD.MOV.U32 R17, RZ, RZ, R6.reuse ;  /* 0x000000ffff112224 */ /* 0x100fe400078e0006 */
[--C-:B------:R-:W-:Y:S02]  /*03c0*/  @P3 IMAD.MOV.U32 R18, RZ, RZ, R6.reuse ;  /* 0x000000ffff123224 */ /* 0x100fe400078e0006 */
[----:B------:R-:W-:Y:S01]  /*03d0*/  @P4 IMAD.MOV.U32 R19, RZ, RZ, R6 ;  /* 0x000000ffff134224 */ /* 0x000fe200078e0006 */
[----:B------:R-:W-:Y:S06]  /*03e0*/  BRA.U UP0, `(.L_x_9) ;  /* 0xfffffffd00a07547 */ /* 0x000fec000b83ffff */
[----:B------:R-:W-:Y:S01]  /*03f0*/  SHF.R.U32.HI R6, RZ, 0x17, R4 ;  /* 0x00000017ff067819 */ /* 0x000fe20000011604 */
[----:B------:R-:W-:Y:S03]  /*0400*/  BSSY.RECONVERGENT B1, `(.L_x_10) ;  /* 0x0000029000017945 */ /* 0x000fe60003800200 */
[C---:B------:R-:W-:Y:S02]  /*0410*/  LOP3.LUT R7, R6.reuse, 0xe0, RZ, 0xc0, !PT ;  /* 0x000000e006077812 */ /* 0x040fe400078ec0ff */
[----:B------:R-:W-:-:S03]  /*0420*/  LOP3.LUT P6, RZ, R6, 0x1f, RZ, 0xc0, !PT ;  /* 0x0000001f06ff7812 */ /* 0x000fc600078cc0ff */
[----:B------:R-:W-:-:S05]  /*0430*/  VIADD R7, R7, 0xffffff80 ;  /* 0xffffff8007077836 */ /* 0x000fca0000000000 */
[----:B------:R-:W-:-:S05]  /*0440*/  SHF.R.U32.HI R7, RZ, 0x5, R7 ;  /* 0x00000005ff077819 */ /* 0x000fca0000011607 */
[----:B------:R-:W-:-:S05]  /*0450*/  IMAD.U32 R10, R7, -0x4, RZ ;  /* 0xfffffffc070a7824 */ /* 0x000fca00078e00ff */
[C---:B------:R-:W-:Y:S02]  /*0460*/  ISETP.EQ.AND P3, PT, R10.reuse, -0x18, PT ;  /* 0xffffffe80a00780c */ /* 0x040fe40003f62270 */
[C---:B------:R-:W-:Y:S02]  /*0470*/  ISETP.EQ.AND P4, PT, R10.reuse, -0x14, PT ;  /* 0xffffffec0a00780c */ /* 0x040fe40003f82270 */
[C---:B------:R-:W-:Y:S02]  /*0480*/  ISETP.EQ.AND P2, PT, R10.reuse, -0x10, PT ;  /* 0xfffffff00a00780c */ /* 0x040fe40003f42270 */
[C---:B------:R-:W-:Y:S02]  /*0490*/  ISETP.EQ.AND P1, PT, R10.reuse, -0xc, PT ;  /* 0xfffffff40a00780c */ /* 0x040fe40003f22270 */
[C---:B------:R-:W-:Y:S02]  /*04a0*/  ISETP.EQ.AND P0, PT, R10.reuse, -0x8, PT ;  /* 0xfffffff80a00780c */ /* 0x040fe40003f02270 */
[----:B------:R-:W-:-:S03]  /*04b0*/  ISETP.EQ.AND P5, PT, R10, RZ, PT ;  /* 0x000000ff0a00720c */ /* 0x000fc60003fa2270 */
[--C-:B------:R-:W-:Y:S01]  /*04c0*/  @P3 IMAD.MOV.U32 R7, RZ, RZ, R8.reuse ;  /* 0x000000ffff073224 */ /* 0x100fe200078e0008 */
[C---:B------:R-:W-:Y:S01]  /*04d0*/  ISETP.EQ.AND P3, PT, R10.reuse, -0x4, PT ;  /* 0xfffffffc0a00780c */ /* 0x040fe20003f62270 */
[----:B------:R-:W-:Y:S01]  /*04e0*/  @P4 IMAD.MOV.U32 R9, RZ, RZ, R8 ;  /* 0x000000ffff094224 */ /* 0x000fe200078e0008 */
[----:B------:R-:W-:Y:S01]  /*04f0*/  @P4 MOV R7, R16 ;  /* 0x0000001000074202 */ /* 0x000fe20000000f00 */
[--C-:B------:R-:W-:Y:S01]  /*0500*/  @P2 IMAD.MOV.U32 R7, RZ, RZ, R17.reuse ;  /* 0x000000ffff072224 */ /* 0x100fe200078e0011 */
[----:B------:R-:W-:Y:S01]  /*0510*/  ISETP.EQ.AND P4, PT, R10, 0x4, PT ;  /* 0x000000040a00780c */ /* 0x000fe20003f82270 */
[----:B------:R-:W-:Y:S02]  /*0520*/  @P1 IMAD.MOV.U32 R7, RZ, RZ, R18 ;  /* 0x000000ffff071224 */ /* 0x000fe400078e0012 */
[----:B------:R-:W-:Y:S01]  /*0530*/  @P0 MOV R7, R19 ;  /* 0x0000001300070202 */ /* 0x000fe20000000f00 */
[----:B------:R-:W-:Y:S02]  /*0540*/  @P2 IMAD.MOV.U32 R9, RZ, RZ, R16 ;  /* 0x000000ffff092224 */ /* 0x000fe400078e0010 */
[----:B------:R-:W-:-:S02]  /*0550*/  @P1 IMAD.MOV.U32 R9, RZ, RZ, R17 ;  /* 0x000000ffff091224 */ /* 0x000fc400078e0011 */
[----:B------:R-:W-:Y:S02]  /*0560*/  @P0 IMAD.MOV.U32 R9, RZ, RZ, R18 ;  /* 0x000000ffff090224 */ /* 0x000fe400078e0012 */
[--C-:B------:R-:W-:Y:S02]  /*0570*/  @P3 IMAD.MOV.U32 R7, RZ, RZ, R14.reuse ;  /* 0x000000ffff073224 */ /* 0x100fe400078e000e */
[----:B------:R-:W-:Y:S02]  /*0580*/  @P5 IMAD.MOV.U32 R7, RZ, RZ, R5 ;  /* 0x000000ffff075224 */ /* 0x000fe400078e0005 */
[----:B------:R-:W-:Y:S02]  /*0590*/  @P3 IMAD.MOV.U32 R9, RZ, RZ, R19 ;  /* 0x000000ffff093224 */ /* 0x000fe400078e0013 */
[----:B------:R-:W-:Y:S01]  /*05a0*/  @P5 IMAD.MOV.U32 R9, RZ, RZ, R14 ;  /* 0x000000ffff095224 */ /* 0x000fe200078e000e */
[----:B------:R-:W-:Y:S01]  /*05b0*/  MOV R13, R7 ;  /* 0x00000007000d7202 */ /* 0x000fe20000000f00 */
[----:B------:R-:W-:Y:S01]  /*05c0*/  @P4 IMAD.MOV.U32 R9, RZ, RZ, R5 ;  /* 0x000000ffff094224 */ /* 0x000fe200078e0005 */
[----:B------:R-:W-:Y:S06]  /*05d0*/  @!P6 BRA `(.L_x_11) ;  /* 0x00000000002ce947 */ /* 0x000fec0003800000 */
[----:B------:R-:W-:Y:S01]  /*05e0*/  @P2 IMAD.MOV.U32 R7, RZ, RZ, R8 ;  /* 0x000000ffff072224 */ /* 0x000fe200078e0008 */
[----:B------:R-:W-:Y:S01]  /*05f0*/  LOP3.LUT R6, R6, 0x1f, RZ, 0xc0, !PT ;  /* 0x0000001f06067812 */ /* 0x000fe200078ec0ff */
[----:B------:R-:W-:Y:S02]  /*0600*/  @P1 IMAD.MOV.U32 R7, RZ, RZ, R16 ;  /* 0x000000ffff071224 */ /* 0x000fe400078e0010 */
[----:B------:R-:W-:Y:S01]  /*0610*/  @P0 IMAD.MOV.U32 R7, RZ, RZ, R17 ;  /* 0x000000ffff070224 */ /* 0x000fe200078e0011 */
[----:B------:R-:W-:Y:S01]  /*0620*/  ISETP.EQ.AND P0, PT, R10, 0x8, PT ;  /* 0x000000080a00780c */ /* 0x000fe20003f02270 */
[----:B------:R-:W-:Y:S01]  /*0630*/  @P3 IMAD.MOV.U32 R7, RZ, RZ, R18 ;  /* 0x000000ffff073224 */ /* 0x000fe200078e0012 */
[----:B------:R-:W-:Y:S01]  /*0640*/  SHF.L.W.U32.HI R13, R9, R6, R13 ;  /* 0x00000006090d7219 */ /* 0x000fe20000010e0d */
[----:B------:R-:W-:Y:S01]  /*0650*/  @P5 IMAD.MOV.U32 R7, RZ, RZ, R19 ;  /* 0x000000ffff075224 */ /* 0x000fe200078e0013 */
[----:B------:R-:W-:-:S09]  /*0660*/  @P4 MOV R7, R14 ;  /* 0x0000000e00074202 */ /* 0x000fd20000000f00 */
[----:B------:R-:W-:-:S05]  /*0670*/  @P0 IMAD.MOV.U32 R7, RZ, RZ, R5 ;  /* 0x000000ffff070224 */ /* 0x000fca00078e0005 */
[----:B------:R-:W-:-:S07]  /*0680*/  SHF.L.W.U32.HI R9, R7, R6, R9 ;  /* 0x0000000607097219 */ /* 0x000fce0000010e09 */
.L_x_11:
[----:B------:R-:W-:Y:S05]  /*0690*/  BSYNC.RECONVERGENT B1 ;  /* 0x0000000000017941 */ /* 0x000fea0003800200 */
.L_x_10:
[C---:B------:R-:W-:Y:S01]  /*06a0*/  SHF.L.W.U32.HI R12, R9.reuse, 0x2, R13 ;  /* 0x00000002090c7819 */ /* 0x040fe20000010e0d */
[----:B------:R-:W-:Y:S01]  /*06b0*/  IMAD.SHL.U32 R6, R9, 0x4, RZ ;  /* 0x0000000409067824 */ /* 0x000fe200078e00ff */
[----:B------:R-:W-:Y:S01]  /*06c0*/  UMOV UR4, 0x54442d19 ;  /* 0x54442d1900047882 */ /* 0x000fe20000000000 */
[----:B------:R-:W-:Y:S01]  /*06d0*/  UMOV UR5, 0x3bf921fb ;  /* 0x3bf921fb00057882 */ /* 0x000fe20000000000 */
[----:B------:R-:W-:Y:S02]  /*06e0*/  SHF.R.S32.HI R5, RZ, 0x1f, R12 ;  /* 0x0000001fff057819 */ /* 0x000fe4000001140c */
[----:B------:R-:W-:Y:S02]  /*06f0*/  ISETP.GE.AND P0, PT, R4, RZ, PT ;  /* 0x000000ff0400720c */ /* 0x000fe40003f06270 */
[C---:B------:R-:W-:Y:S02]  /*0700*/  LOP3.LUT R6, R5.reuse, R6, RZ, 0x3c, !PT ;  /* 0x0000000605067212 */ /* 0x040fe400078e3cff */
[----:B------:R-:W-:-:S02]  /*0710*/  LOP3.LUT R7, R5, R12, RZ, 0x3c, !PT ;  /* 0x0000000c05077212 */ /* 0x000fc400078e3cff */
[----:B------:R-:W-:Y:S02]  /*0720*/  SHF.R.U32.HI R5, RZ, 0x1e, R13 ;  /* 0x0000001eff057819 */ /* 0x000fe4000001160d */
[C---:B------:R-:W-:Y:S02]  /*0730*/  LOP3.LUT R4, R12.reuse, R4, RZ, 0x3c, !PT ;  /* 0x000000040c047212 */ /* 0x040fe400078e3cff */
[----:B------:R-:W0:Y:S01]  /*0740*/  I2F.F64.S64 R6, R6 ;  /* 0x0000000600067312 */ /* 0x000e220000301c00 */
[----:B------:R-:W-:Y:S02]  /*0750*/  LEA.HI R5, R12, R5, RZ, 0x1 ;  /* 0x000000050c057211 */ /* 0x000fe400078f08ff */
[----:B------:R-:W-:-:S03]  /*0760*/  ISETP.GE.AND P1, PT, R4, RZ, PT ;  /* 0x000000ff0400720c */ /* 0x000fc60003f26270 */
[----:B------:R-:W-:-:S04]  /*0770*/  IMAD.MOV R4, RZ, RZ, -R5 ;  /* 0x000000ffff047224 */ /* 0x000fc800078e0a05 */
[----:B------:R-:W-:Y:S01]  /*0780*/  @!P0 IMAD.MOV.U32 R5, RZ, RZ, R4 ;  /* 0x000000ffff058224 */ /* 0x000fe200078e0004 */
[----:B0-----:R-:W-:-:S10]  /*0790*/  DMUL R10, R6, UR4 ;  /* 0x00000004060a7c28 */ /* 0x001fd40008000000 */
[----:B------:R-:W0:Y:S02]  /*07a0*/  F2F.F32.F64 R10, R10 ;  /* 0x0000000a000a7310 */ /* 0x000e240000301000 */
[----:B0-----:R-:W-:-:S07]  /*07b0*/  FSEL R6, -R10, R10, !P1 ;  /* 0x0000000a0a067208 */ /* 0x001fce0004800100 */
.L_x_8:
[----:B------:R-:W-:Y:S05]  /*07c0*/  BSYNC.RECONVERGENT B0 ;  /* 0x0000000000007941 */ /* 0x000fea0003800200 */
.L_x_7:
[----:B------:R-:W0:Y:S01]  /*07d0*/  F2F.F64.F32 R10, R0 ;  /* 0x00000000000a7310 */ /* 0x000e220000201800 */
[----:B------:R-:W-:Y:S01]  /*07e0*/  FMUL R7, R6, R6 ;  /* 0x0000000606077220 */ /* 0x000fe20000400000 */
[C---:B------:R-:W-:Y:S01]  /*07f0*/  LOP3.LUT R9, R5.reuse, 0x1, RZ, 0xc0, !PT ;  /* 0x0000000105097812 */ /* 0x040fe200078ec0ff */
[----:B------:R-:W-:Y:S01]  /*0800*/  IMAD.MOV.U32 R12, RZ, RZ, 0x3c0885e4 ;  /* 0x3c0885e4ff0c7424 */ /* 0x000fe200078e00ff */
[----:B------:R-:W-:Y:S01]  /*0810*/  BSSY.RECONVERGENT B0, `(.L_x_12) ;  /* 0x0000079000007945 */ /* 0x000fe20003800200 */
[----:B------:R-:W-:Y:S01]  /*0820*/  VIADD R5, R5, 0x1 ;  /* 0x0000000105057836 */ /* 0x000fe20000000000 */
[----:B------:R-:W-:Y:S01]  /*0830*/  ISETP.NE.U32.AND P0, PT, R9, 0x1, PT ;  /* 0x000000010900780c */ /* 0x000fe20003f05070 */
[----:B------:R-:W-:-:S03]  /*0840*/  IMAD.MOV.U32 R9, RZ, RZ, 0x3e2aaaa8 ;  /* 0x3e2aaaa8ff097424 */ /* 0x000fc600078e00ff */
[----:B------:R-:W-:Y:S02]  /*0850*/  LOP3.LUT P1, RZ, R5, 0x2, RZ, 0xc0, !PT ;  /* 0x0000000205ff7812 */ /* 0x000fe4000782c0ff */
[----:B------:R-:W-:Y:S01]  /*0860*/  FSEL R22, -R9, -0.4999999701976776123, !P0 ;  /* 0xbeffffff09167808 */ /* 0x000fe20004000100 */
[----:B0-----:R-:W-:Y:S01]  /*0870*/  DMUL R20, R10, UR10 ;  /* 0x0000000a0a147c28 */ /* 0x001fe20008000000 */
[----:B------:R-:W-:-:S05]  /*0880*/  MOV R11, 0x37cbac00 ;  /* 0x37cbac00000b7802 */ /* 0x000fca0000000f00 */
[----:B------:R0:W1:Y:S01]  /*0890*/  F2F.F32.F64 R10, R20 ;  /* 0x00000014000a7310 */ /* 0x0000620000301000 */
[----:B------:R-:W-:-:S05]  /*08a0*/  FFMA R13, R7, R11, -0.0013887860113754868507 ;  /* 0xbab607ed070d7423 */ /* 0x000fca000000000b */
[----:B------:R-:W-:Y:S02]  /*08b0*/  FSEL R0, R13, -0.00019574658654164522886, P0 ;  /* 0xb94d41530d007808 */ /* 0x000fe40000000000 */
[----:B0-----:R-:W-:Y:S01]  /*08c0*/  FSEL R20, R12, 0.041666727513074874878, !P0 ;  /* 0x3d2aaabb0c147808 */ /* 0x001fe20004000000 */
[----:B-1----:R-:W-:-:S04]  /*08d0*/  FMUL R4, R10, 0.63661974668502807617 ;  /* 0x3f22f9830a047820 */ /* 0x002fc80000400000 */
[C---:B------:R-:W-:Y:S01]  /*08e0*/  FFMA R20, R7.reuse, R0, R20 ;  /* 0x0000000007147223 */ /* 0x040fe20000000014 */
[----:B------:R-:W-:Y:S02]  /*08f0*/  FSEL R0, R6, 1, !P0 ;  /* 0x3f80000006007808 */ /* 0x000fe40004000000 */
[----:B------:R-:W-:Y:S01]  /*0900*/  FSETP.GE.AND P0, PT, |R10|, 105615, PT ;  /* 0x47ce47800a00780b */ /* 0x000fe20003f06200 */
[C---:B------:R-:W-:Y:S01]  /*0910*/  FFMA R20, R7.reuse, R20, R22 ;  /* 0x0000001407147223 */ /* 0x040fe20000000016 */
[----:B------:R-:W0:Y:S01]  /*0920*/  F2I.NTZ R4, R4 ;  /* 0x0000000400047305 */ /* 0x000e220000203100 */
[----:B------:R-:W-:-:S04]  /*0930*/  FFMA R7, R7, R0, RZ ;  /* 0x0000000007077223 */ /* 0x000fc800000000ff */
[----:B------:R-:W-:-:S04]  /*0940*/  FFMA R13, R7, R20, R0 ;  /* 0x00000014070d7223 */ /* 0x000fc80000000000 */
[----:B------:R-:W-:Y:S01]  /*0950*/  @P1 FADD R13, RZ, -R13 ;  /* 0x8000000dff0d1221 */ /* 0x000fe20000000000 */
        /* <DEDUP_REMOVED lines=9> */
[----:B------:R-:W-:Y:S01]  /*09f0*/  SHF.L.U32 R0, R10, 0x8, RZ ;  /* 0x000000080a007819 */ /* 0x000fe200000006ff */
[----:B------:R-:W-:Y:S01]  /*0a00*/  IMAD.MOV.U32 R15, RZ, RZ, RZ ;  /* 0x000000ffff0f7224 */ /* 0x000fe200078e00ff */
[----:B------:R-:W0:Y:S01]  /*0a10*/  LDCU.64 UR8, c[0x4][0x40] ;  /* 0x01000800ff0877ac */ /* 0x000e220008000a00 */
[----:B------:R-:W-:Y:S01]  /*0a20*/  IMAD.MOV.U32 R20, RZ, RZ, RZ ;  /* 0x000000ffff147224 */ /* 0x000fe200078e00ff */
[----:B------:R-:W-:Y:S01]  /*0a30*/  LOP3.LUT R0, R0, 0x80000000, RZ, 0xfc, !PT ;  /* 0x8000000000007812 */ /* 0x000fe200078efcff */
[----:B------:R-:W-:Y:S01]  /*0a40*/  UMOV UR5, URZ ;  /* 0x000000ff00057c82 */ /* 0x000fe20008000000 */
[----:B------:R-:W-:-:S05]  /*0a50*/  UMOV UR4, URZ ;  /* 0x000000ff00047c82 */ /* 0x000fca0008000000 */
.L_x_14:
[----:B0-----:R-:W-:Y:S02]  /*0a60*/  IMAD.U32 R5, RZ, RZ, UR9 ;  /* 0x00000009ff057e24 */ /* 0x001fe4000f8e00ff */
[----:B------:R-:W-:-:S05]  /*0a70*/  IMAD.U32 R4, RZ, RZ, UR8 ;  /* 0x00000008ff047e24 */ /* 0x000fca000f8e00ff */
        /* <DEDUP_REMOVED lines=15> */
[--C-:B------:R-:W-:Y:S01]  /*0b70*/  @P1 IMAD.MOV.U32 R16, RZ, RZ, R6.reuse ;  /* 0x000000ffff101224 */ /* 0x100fe200078e0006 */
[-C--:B------:R-:W-:Y:S01]  /*0b80*/  @P0 MOV R8, R6.reuse ;  /* 0x0000000600080202 */ /* 0x080fe20000000f00 */
[--C-:B------:R-:W-:Y:S01]  /*0b90*/  @P2 IMAD.MOV.U32 R17, RZ, RZ, R6.reuse ;  /* 0x000000ffff112224 */ /* 0x100fe200078e0006 */
[----:B------:R-:W-:Y:S01]  /*0ba0*/  @P5 MOV R14, R6 ;  /* 0x00000006000e5202 */ /* 0x000fe20000000f00 */
        /* <DEDUP_REMOVED lines=16> */
[----:B------:R-:W-:Y:S01]  /*0cb0*/  @P3 IMAD.MOV.U32 R0, RZ, RZ, R8 ;  /* 0x000000ffff003224 */ /* 0x000fe200078e0008 */
[C---:B------:R-:W-:Y:S01]  /*0cc0*/  ISETP.EQ.AND P3, PT, R7.reuse, -0x4, PT ;  /* 0xfffffffc0700780c */ /* 0x040fe20003f62270 */
[--C-:B------:R-:W-:Y:S01]  /*0cd0*/  @P4 IMAD.MOV.U32 R0, RZ, RZ, R16.reuse ;  /* 0x000000ffff004224 */ /* 0x100fe200078e0010 */
[----:B------:R-:W-:Y:S01]  /*0ce0*/  @P4 MOV R5, R8 ;  /* 0x0000000800054202 */ /* 0x000fe20000000f00 */
[----:B------:R-:W-:Y:S01]  /*0cf0*/  @P2 IMAD.MOV.U32 R5, RZ, RZ, R16 ;  /* 0x000000ffff052224 */ /* 0x000fe200078e0010 */
[----:B------:R-:W-:Y:S01]  /*0d00*/  ISETP.EQ.AND P4, PT, R7, 0x4, PT ;  /* 0x000000040700780c */ /* 0x000fe20003f82270 */
[--C-:B------:R-:W-:Y:S02]  /*0d10*/  @P1 IMAD.MOV.U32 R5, RZ, RZ, R17.reuse ;  /* 0x000000ffff051224 */ /* 0x100fe400078e0011 */
[----:B------:R-:W-:Y:S02]  /*0d20*/  @P0 IMAD.MOV.U32 R5, RZ, RZ, R18 ;  /* 0x000000ffff050224 */ /* 0x000fe400078e0012 */
[----:B------:R-:W-:Y:S01]  /*0d30*/  @P2 IMAD.MOV.U32 R0, RZ, RZ, R17 ;  /* 0x000000ffff002224 */ /* 0x000fe200078e0011 */
[----:B------:R-:W-:Y:S01]  /*0d40*/  @P1 MOV R0, R18 ;  /* 0x0000001200001202 */ /* 0x000fe20000000f00 */
[----:B------:R-:W-:-:S02]  /*0d50*/  @P0 IMAD.MOV.U32 R0, RZ, RZ, R19 ;  /* 0x000000ffff000224 */ /* 0x000fc400078e0013 */
[----:B------:R-:W-:Y:S01]  /*0d60*/  @P3 IMAD.MOV.U32 R5, RZ, RZ, R19 ;  /* 0x000000ffff053224 */ /* 0x000fe200078e0013 */
[----:B------:R-:W-:Y:S01]  /*0d70*/  @P5 MOV R5, R14 ;  /* 0x0000000e00055202 */ /* 0x000fe20000000f00 */
[----:B------:R-:W-:Y:S02]  /*0d80*/  @P3 IMAD.MOV.U32 R0, RZ, RZ, R14 ;  /* 0x000000ffff003224 */ /* 0x000fe400078e000e */
[--C-:B------:R-:W-:Y:S02]  /*0d90*/  @P4 IMAD.MOV.U32 R5, RZ, RZ, R15.reuse ;  /* 0x000000ffff054224 */ /* 0x100fe400078e000f */
[----:B------:R-:W-:Y:S02]  /*0da0*/  @P5 IMAD.MOV.U32 R0, RZ, RZ, R15 ;  /* 0x000000ffff005224 */ /* 0x000fe400078e000f */
[----:B------:R-:W-:Y:S01]  /*0db0*/  IMAD.MOV.U32 R6, RZ, RZ, R5 ;  /* 0x000000ffff067224 */ /* 0x000fe200078e0005 */
[----:B------:R-:W-:Y:S06]  /*0dc0*/  @!P6 BRA `(.L_x_16) ;  /* 0x000000000028e947 */ /* 0x000fec0003800000 */
[----:B------:R-:W-:Y:S01]  /*0dd0*/  @P1 IMAD.MOV.U32 R8, RZ, RZ, R16 ;  /* 0x000000ffff081224 */ /* 0x000fe200078e0010 */
[----:B------:R-:W-:Y:S01]  /*0de0*/  @P0 MOV R8, R17 ;  /* 0x0000001100080202 */ /* 0x000fe20000000f00 */
[----:B------:R-:W-:Y:S01]  /*0df0*/  @P3 IMAD.MOV.U32 R8, RZ, RZ, R18 ;  /* 0x000000ffff083224 */ /* 0x000fe200078e0012 */
[----:B------:R-:W-:Y:S01]  /*0e00*/  ISETP.EQ.AND P0, PT, R7, 0x8, PT ;  /* 0x000000080700780c */ /* 0x000fe20003f02270 */
[----:B------:R-:W-:Y:S01]  /*0e10*/  @P5 IMAD.MOV.U32 R8, RZ, RZ, R19 ;  /* 0x000000ffff085224 */ /* 0x000fe200078e0013 */
[----:B------:R-:W-:Y:S01]  /*0e20*/  LOP3.LUT R5, R4, 0x1f, RZ, 0xc0, !PT ;  /* 0x0000001f04057812 */ /* 0x000fe200078ec0ff */
[----:B------:R-:W-:-:S03]  /*0e30*/  @P4 IMAD.MOV.U32 R8, RZ, RZ, R14 ;  /* 0x000000ffff084224 */ /* 0x000fc600078e000e */
[----:B------:R-:W-:-:S07]  /*0e40*/  SHF.L.W.U32.HI R0, R6, R5, R0 ;  /* 0x0000000506007219 */ /* 0x000fce0000010e00 */
[----:B------:R-:W-:-:S05]  /*0e50*/  @P0 IMAD.MOV.U32 R8, RZ, RZ, R15 ;  /* 0x000000ffff080224 */ /* 0x000fca00078e000f */
[----:B------:R-:W-:-:S07]  /*0e60*/  SHF.L.W.U32.HI R6, R8, R5, R6 ;  /* 0x0000000508067219 */ /* 0x000fce0000010e06 */
.L_x_16:
[----:B------:R-:W-:Y:S05]  /*0e70*/  BSYNC.RECONVERGENT B1 ;  /* 0x0000000000017941 */ /* 0x000fea0003800200 */
.L_x_15:
[C---:B------:R-:W-:Y:S01]  /*0e80*/  SHF.L.W.U32.HI R17, R6.reuse, 0x2, R0 ;  /* 0x0000000206117819 */ /* 0x040fe20000010e00 */
[----:B------:R-:W-:Y:S01]  /*0e90*/  UMOV UR4, 0x54442d19 ;  /* 0x54442d1900047882 */ /* 0x000fe20000000000 */
[----:B------:R-:W-:Y:S01]  /*0ea0*/  SHF.L.U32 R6, R6, 0x2, RZ ;  /* 0x0000000206067819 */ /* 0x000fe200000006ff */
[----:B------:R-:W-:Y:S01]  /*0eb0*/  UMOV UR5, 0x3bf921fb ;  /* 0x3bf921fb00057882 */ /* 0x000fe20000000000 */
[----:B------:R-:W-:Y:S02]  /*0ec0*/  SHF.R.S32.HI R4, RZ, 0x1f, R17 ;  /* 0x0000001fff047819 */ /* 0x000fe40000011411 */
[----:B------:R-:W-:Y:S02]  /*0ed0*/  ISETP.GE.AND P0, PT, R10, RZ, PT ;  /* 0x000000ff0a00720c */ /* 0x000fe40003f06270 */
[C---:B------:R-:W-:Y:S02]  /*0ee0*/  LOP3.LUT R14, R4.reuse, R6, RZ, 0x3c, !PT ;  /* 0x00000006040e7212 */ /* 0x040fe400078e3cff */
[----:B------:R-:W-:-:S02]  /*0ef0*/  LOP3.LUT R15, R4, R17, RZ, 0x3c, !PT ;  /* 0x00000011040f7212 */ /* 0x000fc400078e3cff */
[----:B------:R-:W-:Y:S02]  /*0f00*/  SHF.R.U32.HI R0, RZ, 0x1e, R0 ;  /* 0x0000001eff007819 */ /* 0x000fe40000011600 */
[----:B------:R-:W0:Y:S01]  /*0f10*/  I2F.F64.S64 R4, R14 ;  /* 0x0000000e00047312 */ /* 0x000e220000301c00 */
[----:B------:R-:W-:-:S04]  /*0f20*/  LOP3.LUT R10, R17, R10, RZ, 0x3c, !PT ;  /* 0x0000000a110a7212 */ /* 0x000fc800078e3cff */
[----:B------:R-:W-:Y:S01]  /*0f30*/  ISETP.GE.AND P1, PT, R10, RZ, PT ;  /* 0x000000ff0a00720c */ /* 0x000fe20003f26270 */
[----:B0-----:R-:W-:Y:S01]  /*0f40*/  DMUL R6, R4, UR4 ;  /* 0x0000000404067c28 */ /* 0x001fe20008000000 */
[----:B------:R-:W-:-:S05]  /*0f50*/  LEA.HI R4, R17, R0, RZ, 0x1 ;  /* 0x0000000011047211 */ /* 0x000fca00078f08ff */
[----:B------:R-:W-:-:S04]  /*0f60*/  IMAD.MOV R0, RZ, RZ, -R4 ;  /* 0x000000ffff007224 */ /* 0x000fc800078e0a04 */
[----:B------:R-:W0:Y:S01]  /*0f70*/  F2F.F32.F64 R6, R6 ;  /* 0x0000000600067310 */ /* 0x000e220000301000 */
[----:B------:R-:W-:Y:S01]  /*0f80*/  @!P0 IMAD.MOV.U32 R4, RZ, RZ, R0 ;  /* 0x000000ffff048224 */ /* 0x000fe200078e0000 */
[----:B0-----:R-:W-:-:S07]  /*0f90*/  FSEL R0, -R6, R6, !P1 ;  /* 0x0000000606007208 */ /* 0x001fce0004800100 */
.L_x_13:
[----:B------:R-:W-:Y:S05]  /*0fa0*/  BSYNC.RECONVERGENT B0 ;  /* 0x0000000000007941 */ /* 0x000fea0003800200 */
.L_x_12:
[----:B------:R-:W-:Y:S01]  /*0fb0*/  FMUL R7, R0, R0 ;  /* 0x0000000000077220 */ /* 0x000fe20000400000 */
[C---:B------:R-:W-:Y:S01]  /*0fc0*/  LOP3.LUT R5, R4.reuse, 0x1, RZ, 0xc0, !PT ;  /* 0x0000000104057812 */ /* 0x040fe200078ec0ff */
[----:B------:R-:W-:Y:S02]  /*0fd0*/  VIADD R6, R4, 0x1 ;  /* 0x0000000104067836 */ /* 0x000fe40000000000 */
[----:B------:R-:W-:Y:S01]  /*0fe0*/  FFMA R11, R7, R11, -0.0013887860113754868507 ;  /* 0xbab607ed070b7423 */ /* 0x000fe2000000000b */
[----:B------:R-:W-:Y:S02]  /*0ff0*/  ISETP.NE.U32.AND P0, PT, R5, 0x1, PT ;  /* 0x000000010500780c */ /* 0x000fe40003f05070 */
[----:B------:R-:W0:Y:S01]  /*1000*/  LDC.64 R4, c[0x0][0x390] ;  /* 0x0000e400ff047b82 */ /* 0x000e220000000a00 */
[----:B------:R-:W-:Y:S02]  /*1010*/  LOP3.LUT P1, RZ, R6, 0x2, RZ, 0xc0, !PT ;  /* 0x0000000206ff7812 */ /* 0x000fe4000782c0ff */
[----:B------:R-:W-:-:S02]  /*1020*/  FSEL R12, R12, 0.041666727513074874878, !P0 ;  /* 0x3d2aaabb0c0c7808 */ /* 0x000fc40004000000 */
[----:B------:R-:W-:Y:S02]  /*1030*/  FSEL R8, R11, -0.00019574658654164522886, P0 ;  /* 0xb94d41530b087808 */ /* 0x000fe40000000000 */
[----:B------:R-:W-:Y:S02]  /*1040*/  FSEL R9, -R9, -0.4999999701976776123, !P0 ;  /* 0xbeffffff09097808 */ /* 0x000fe40004000100 */
[----:B------:R-:W-:Y:S01]  /*1050*/  FSEL R0, R0, 1, !P0 ;  /* 0x3f80000000007808 */ /* 0x000fe20004000000 */
[----:B------:R-:W-:-:S04]  /*1060*/  FFMA R8, R7, R8, R12 ;  /* 0x0000000807087223 */ /* 0x000fc8000000000c */
[C---:B------:R-:W-:Y:S01]  /*1070*/  FFMA R8, R7.reuse, R8, R9 ;  /* 0x0000000807087223 */ /* 0x040fe20000000009 */
[----:B------:R-:W-:-:S04]  /*1080*/  FFMA R7, R7, R0, RZ ;  /* 0x0000000007077223 */ /* 0x000fc800000000ff */
[----:B------:R-:W-:-:S04]  /*1090*/  FFMA R0, R7, R8, R0 ;  /* 0x0000000807007223 */ /* 0x000fc80000000000 */
[----:B------:R-:W-:Y:S01]  /*10a0*/  @P1 FADD R0, RZ, -R0 ;  /* 0x80000000ff001221 */ /* 0x000fe20000000000 */
[----:B0-----:R-:W-:-:S04]  /*10b0*/  IMAD.WIDE R4, R2, 0x4, R4 ;  /* 0x0000000402047825 */ /* 0x001fc800078e0204 */
[----:B------:R-:W-:-:S04]  /*10c0*/  FADD R0, R13, R0 ;  /* 0x000000000d007221 */ /* 0x000fc80000000000 */
[----:B------:R-:W-:-:S05]  /*10d0*/  FFMA R3, R0, -10, R3 ;  /* 0xc120000000037823 */ /* 0x000fca0000000003 */
[----:B------:R-:W-:Y:S01]  /*10e0*/  STG.E desc[UR6][R4.64], R3 ;  /* 0x0000000304007986 */ /* 0x000fe2000c101906 */
[----:B------:R-:W-:Y:S05]  /*10f0*/  EXIT ;  /* 0x000000000000794d */ /* 0x000fea0003800000 */
.L_x_17:
        /* <DEDUP_REMOVED lines=16> */
.L_x_32:


//--------------------- .text._Z25initializeRandomPositionsPfS_S_S_S_S_iffi --------------------------
	.section	.text._Z25initializeRandomPositionsPfS_S_S_S_S_iffi,"ax",@progbits
	.align	128
        .global         _Z25initializeRandomPositionsPfS_S_S_S_S_iffi
        .type           _Z25initializeRandomPositionsPfS_S_S_S_S_iffi,@function
        .size           _Z25initializeRandomPositionsPfS_S_S_S_S_iffi,(.L_x_33 - _Z25initializeRandomPositionsPfS_S_S_S_S_iffi)
        .other          _Z25initializeRandomPositionsPfS_S_S_S_S_iffi,@"STO_CUDA_ENTRY STV_DEFAULT"
_Z25initializeRandomPositionsPfS_S_S_S_S_iffi:
.text._Z25initializeRandomPositionsPfS_S_S_S_S_iffi:
[----:B------:R-:W0:Y:S08]  /*0000*/  LDC R1, c[0x0][0x37c] ;  /* 0x0000df00ff017b82 */ /* 0x000e300000000800 */
[----:B------:R-:W1:Y:S01]  /*0010*/  LDC R0, c[0x0][0x3b0] ;  /* 0x0000ec00ff007b82 */ /* 0x000e620000000800 */
[----:B------:R-:W2:Y:S01]  /*0020*/  S2R R8, SR_TID.X ;  /* 0x0000000000087919 */ /* 0x000ea20000002100 */
[----:B------:R-:W-:Y:S01]  /*0030*/  IMAD.MOV.U32 R5, RZ, RZ, -0x266e14b1 ;  /* 0xd991eb4fff057424 */ /* 0x000fe200078e00ff */
[----:B------:R-:W3:Y:S01]  /*0040*/  LDCU.64 UR6, c[0x0][0x358] ;  /* 0x00006b00ff0677ac */ /* 0x000ee20008000a00 */
[----:B0-----:R-:W-:Y:S01]  /*0050*/  VIADD R1, R1, 0xffffffd0 ;  /* 0xffffffd001017836 */ /* 0x001fe20000000000 */
[----:B------:R-:W-:Y:S03]  /*0060*/  BSSY.RECONVERGENT B0, `(.L_x_18) ;  /* 0x0000263000007945 */ /* 0x000fe60003800200 */
[----:B------:R-:W2:Y:S08]  /*0070*/  S2UR UR4, SR_CTAID.X ;  /* 0x00000000000479c3 */ /* 0x000eb00000002500 */
[----:B------:R-:W2:Y:S01]  /*0080*/  LDC R9, c[0x0][0x360] ;  /* 0x0000d800ff097b82 */ /* 0x000ea20000000800 */
[----:B-1----:R-:W-:-:S02]  /*0090*/  ISETP.GT.AND P0, PT, R0, -0x1, PT ;  /* 0xffffffff0000780c */ /* 0x002fc40003f04270 */
[----:B------:R-:W-:Y:S02]  /*00a0*/  LOP3.LUT R0, R0, 0xaad26b49, RZ, 0x3c, !PT ;  /* 0xaad26b4900007812 */ /* 0x000fe400078e3cff */
[----:B------:R-:W-:-:S03]  /*00b0*/  SEL R5, R5, 0x8bf16996, P0 ;  /* 0x8bf1699605057807 */ /* 0x000fc60000000000 */
[----:B------:R-:W-:Y:S01]  /*00c0*/  IMAD R0, R0, 0x4182bed5, RZ ;  /* 0x4182bed500007824 */ /* 0x000fe200078e02ff */
[C---:B------:R-:W-:Y:S01]  /*00d0*/  LOP3.LUT R6, R5.reuse, 0x5491333, RZ, 0x3c, !PT ;  /* 0x0549133305067812 */ /* 0x040fe200078e3cff */
[C---:B------:R-:W-:Y:S02]  /*00e0*/  VIADD R3, R5.reuse, 0x1f123bb5 ;  /* 0x1f123bb505037836 */ /* 0x040fe40000000000 */
[C---:B------:R-:W-:Y:S01]  /*00f0*/  VIADD R7, R0.reuse, 0x583f19 ;  /* 0x00583f1900077836 */ /* 0x040fe20000000000 */
[----:B------:R-:W-:Y:S01]  /*0100*/  IADD3 R4, PT, PT, R5, 0x64f0c9, R0 ;  /* 0x0064f0c905047810 */ /* 0x000fe20007ffe000 */
[C---:B------:R-:W-:Y:S01]  /*0110*/  VIADD R5, R0.reuse, 0x75bcd15 ;  /* 0x075bcd1500057836 */ /* 0x040fe20000000000 */
[----:B------:R-:W-:Y:S02]  /*0120*/  LOP3.LUT R2, R0, 0x159a55e5, RZ, 0x3c, !PT ;  /* 0x159a55e500027812 */ /* 0x000fe400078e3cff */
[----:B------:R0:W-:Y:S01]  /*0130*/  STL.64 [R1+0x10], R6 ;  /* 0x0000100601007387 */ /* 0x0001e20000100a00 */
[----:B--2---:R-:W-:-:S03]  /*0140*/  IMAD R0, R9, UR4, R8 ;  /* 0x0000000409007c24 */ /* 0x004fc6000f8e0208 */
[----:B------:R0:W-:Y:S02]  /*0150*/  STL.64 [R1], R4 ;  /* 0x0000000401007387 */ /* 0x0001e40000100a00 */
[----:B------:R-:W-:Y:S02]  /*0160*/  ISETP.NE.AND P0, PT, R0, RZ, PT ;  /* 0x000000ff0000720c */ /* 0x000fe40003f05270 */
[----:B------:R0:W-:Y:S01]  /*0170*/  STL.64 [R1+0x8], R2 ;  /* 0x0000080201007387 */ /* 0x0001e20000100a00 */
[----:B------:R-:W-:-:S10]  /*0180*/  SHF.R.S32.HI R8, RZ, 0x1f, R0 ;  /* 0x0000001fff087819 */ /* 0x000fd40000011400 */
[----:B---3--:R-:W-:Y:S05]  /*0190*/  @!P0 BRA `(.L_x_19) ;  /* 0x00000024003c8947 */ /* 0x008fea0003800000 */
[----:B------:R-:W-:Y:S02]  /*01a0*/  IMAD.MOV.U32 R15, RZ, RZ, R8 ;  /* 0x000000ffff0f7224 */ /* 0x000fe400078e0008 */
[----:B------:R-:W-:Y:S02]  /*01b0*/  IMAD.MOV.U32 R13, RZ, RZ, RZ ;  /* 0x000000ffff0d7224 */ /* 0x000fe400078e00ff */
[----:B------:R-:W-:-:S07]  /*01c0*/  IMAD.MOV.U32 R12, RZ, RZ, R0 ;  /* 0x000000ffff0c7224 */ /* 0x000fce00078e0000 */
.L_x_28:
[----:B0-----:R-:W-:Y:S01]  /*01d0*/  LOP3.LUT R4, R12, 0x3, RZ, 0xc0, !PT ;  /* 0x000000030c047812 */ /* 0x001fe200078ec0ff */
[----:B------:R-:W-:Y:S03]  /*01e0*/  BSSY.RECONVERGENT B1, `(.L_x_20) ;  /* 0x0000244000017945 */ /* 0x000fe60003800200 */
[----:B------:R-:W-:-:S04]  /*01f0*/  ISETP.NE.U32.AND P0, PT, R4, RZ, PT ;  /* 0x000000ff0400720c */ /* 0x000fc80003f05070 */
[----:B------:R-:W-:-:S13]  /*0200*/  ISETP.NE.AND.EX P0, PT, RZ, RZ, PT, P0 ;  /* 0x000000ffff00720c */ /* 0x000fda0003f05300 */
[----:B------:R-:W-:Y:S05]  /*0210*/  @!P0 BRA `(.L_x_21) ;  /* 0x0000002400008947 */ /* 0x000fea0003800000 */
[----:B------:R-:W0:Y:S01]  /*0220*/  LDC.64 R8, c[0x4][RZ] ;  /* 0x01000000ff087b82 */ /* 0x000e220000000a00 */
[----:B------:R-:W-:Y:S02]  /*0230*/  CS2R R4, SRZ ;  /* 0x0000000000047805 */ /* 0x000fe4000001ff00 */
[----:B------:R-:W-:Y:S02]  /*0240*/  CS2R R6, SRZ ;  /* 0x0000000000067805 */ /* 0x000fe4000001ff00 */
[----:B------:R-:W-:Y:S01]  /*0250*/  CS2R R2, SRZ ;  /* 0x0000000000027805 */ /* 0x000fe2000001ff00 */
[----:B0-----:R-:W-:-:S07]  /*0260*/  IMAD.WIDE.U32 R8, R13, 0xc80, R8 ;  /* 0x00000c800d087825 */ /* 0x001fce00078e0008 */
.L_x_23:
[----:B------:R-:W-:-:S06]  /*0270*/  IMAD R14, R4, 0x4, R1 ;  /* 0x00000004040e7824 */ /* 0x000fcc00078e0201 */
[----:B------:R-:W5:Y:S01]  /*0280*/  LDL R14, [R14+0x4] ;  /* 0x000004000e0e7983 */ /* 0x000f620000100800 */
[----:B------:R-:W-:-:S05]  /*0290*/  UMOV UR4, URZ ;  /* 0x000000ff00047c82 */ /* 0x000fca0008000000 */
.L_x_22:
[----:B-----5:R-:W-:Y:S01]  /*02a0*/  SHF.R.U32.HI R22, RZ, UR4, R14 ;  /* 0x00000004ff167c19 */ /* 0x020fe2000801160e */
[----:B------:R-:W-:-:S03]  /*02b0*/  IMAD.SHL.U32 R10, R4, 0x20, RZ ;  /* 0x00000020040a7824 */ /* 0x000fc600078e00ff */
[----:B------:R-:W-:Y:S01]  /*02c0*/  LOP3.LUT R11, R22, 0x1, RZ, 0xc0, !PT ;  /* 0x00000001160b7812 */ /* 0x000fe200078ec0ff */
[----:B------:R-:W-:-:S03]  /*02d0*/  VIADD R10, R10, UR4 ;  /* 0x000000040a0a7c36 */ /* 0x000fc60008000000 */
[----:B------:R-:W-:Y:S01]  /*02e0*/  ISETP.NE.U32.AND P0, PT, R11, 0x1, PT ;  /* 0x000000010b00780c */ /* 0x000fe20003f05070 */
[----:B------:R-:W-:-:S03]  /*02f0*/  IMAD R11, R10, 0x5, RZ ;  /* 0x000000050a0b7824 */ /* 0x000fc600078e02ff */
[----:B------:R-:W-:Y:S01]  /*0300*/  R2P PR, R22, 0x7e ;  /* 0x0000007e16007804 */ /* 0x000fe20000000000 */
[----:B------:R-:W-:-:S08]  /*0310*/  IMAD.WIDE.U32 R10, R11, 0x4, R8 ;  /* 0x000000040b0a7825 */ /* 0x000fd000078e0008 */
[----:B------:R-:W2:Y:S04]  /*0320*/  @!P0 LDG.E R16, desc[UR6][R10.64+0x10] ;  /* 0x000010060a108981 */ /* 0x000ea8000c1e1900 */
[----:B------:R-:W3:Y:S04]  /*0330*/  @P1 LDG.E R18, desc[UR6][R10.64+0x24] ;  /* 0x000024060a121981 */ /* 0x000ee8000c1e1900 */
[----:B------:R-:W4:Y:S04]  /*0340*/  @P2 LDG.E R20, desc[UR6][R10.64+0x38] ;  /* 0x000038060a142981 */ /* 0x000f28000c1e1900 */
[----:B------:R-:W4:Y:S04]  /*0350*/  @P3 LDG.E R24, desc[UR6][R10.64+0x4c] ;  /* 0x00004c060a183981 */ /* 0x000f28000c1e1900 */
[----:B------:R-:W4:Y:S04]  /*0360*/  @P4 LDG.E R26, desc[UR6][R10.64+0x60] ;  /* 0x000060060a1a4981 */ /* 0x000f28000c1e1900 */
[----:B------:R-:W4:Y:S04]  /*0370*/  @!P0 LDG.E R17, desc[UR6][R10.64+0x4] ;  /* 0x000004060a118981 */ /* 0x000f28000c1e1900 */
[----:B------:R-:W4:Y:S04]  /*0380*/  @!P0 LDG.E R19, desc[UR6][R10.64+0xc] ;  /* 0x00000c060a138981 */ /* 0x000f28000c1e1900 */
[----:B------:R-:W4:Y:S04]  /*0390*/  @P1 LDG.E R21, desc[UR6][R10.64+0x18] ;  /* 0x000018060a151981 */ /* 0x000f28000c1e1900 */
[----:B------:R-:W4:Y:S04]  /*03a0*/  @P3 LDG.E R23, desc[UR6][R10.64+0x40] ;  /* 0x000040060a173981 */ /* 0x000f28000c1e1900 */
[----:B------:R-:W4:Y:S04]  /*03b0*/  @P5 LDG.E R25, desc[UR6][R10.64+0x70] ;  /* 0x000070060a195981 */ /* 0x000f28000c1e1900 */
[----:B------:R-:W4:Y:S01]  /*03c0*/  @P6 LDG.E R28, desc[UR6][R10.64+0x88] ;  /* 0x000088060a1c6981 */ /* 0x000f22000c1e1900 */
[----:B--2---:R-:W-:-:S03]  /*03d0*/  @!P0 LOP3.LUT R7, R7, R16, RZ, 0x3c, !PT ;  /* 0x0000001007078212 */ /* 0x004fc600078e3cff */
[----:B------:R-:W2:Y:S01]  /*03e0*/  @!P0 LDG.E R16, desc[UR6][R10.64] ;  /* 0x000000060a108981 */ /* 0x000ea2000c1e1900 */
[----:B---3--:R-:W-:-:S03]  /*03f0*/  @P1 LOP3.LUT R7, R7, R18, RZ, 0x3c, !PT ;  /* 0x0000001207071212 */ /* 0x008fc600078e3cff */
[----:B------:R-:W3:Y:S01]  /*0400*/  @!P0 LDG.E R18, desc[UR6][R10.64+0x8] ;  /* 0x000008060a128981 */ /* 0x000ee2000c1e1900 */
[----:B----4-:R-:W-:-:S03]  /*0410*/  @P2 LOP3.LUT R7, R7, R20, RZ, 0x3c, !PT ;  /* 0x0000001407072212 */ /* 0x010fc600078e3cff */
[----:B------:R-:W4:Y:S01]  /*0420*/  @P1 LDG.E R20, desc[UR6][R10.64+0x14] ;  /* 0x000014060a141981 */ /* 0x000f22000c1e1900 */
[----:B------:R-:W-:-:S03]  /*0430*/  @P3 LOP3.LUT R7, R7, R24, RZ, 0x3c, !PT ;  /* 0x0000001807073212 */ /* 0x000fc600078e3cff */
[----:B------:R-:W4:Y:S01]  /*0440*/  @P5 LDG.E R24, desc[UR6][R10.64+0x74] ;  /* 0x000074060a185981 */ /* 0x000f22000c1e1900 */
[----:B------:R-:W-:-:S03]  /*0450*/  @P4 LOP3.LUT R7, R7, R26, RZ, 0x3c, !PT ;  /* 0x0000001a07074212 */ /* 0x000fc600078e3cff */
[----:B------:R-:W4:Y:S01]  /*0460*/  @P3 LDG.E R26, desc[UR6][R10.64+0x44] ;  /* 0x000044060a1a3981 */ /* 0x000f22000c1e1900 */
[----:B------:R-:W-:-:S03]  /*0470*/  @!P0 LOP3.LUT R2, R2, R17, RZ, 0x3c, !PT ;  /* 0x0000001102028212 */ /* 0x000fc600078e3cff */
[----:B------:R-:W4:Y:S01]  /*0480*/  @P1 LDG.E R17, desc[UR6][R10.64+0x20] ;  /* 0x000020060a111981 */ /* 0x000f22000c1e1900 */
[----:B------:R-:W-:-:S03]  /*0490*/  @!P0 LOP3.LUT R6, R6, R19, RZ, 0x3c, !PT ;  /* 0x0000001306068212 */ /* 0x000fc600078e3cff */
[----:B------:R-:W4:Y:S01]  /*04a0*/  @P2 LDG.E R19, desc[UR6][R10.64+0x2c] ;  /* 0x00002c060a132981 */ /* 0x000f22000c1e1900 */
[----:B------:R-:W-:-:S03]  /*04b0*/  @P1 LOP3.LUT R2, R2, R21, RZ, 0x3c, !PT ;  /* 0x0000001502021212 */ /* 0x000fc600078e3cff */
[----:B------:R-:W4:Y:S01]  /*04c0*/  @P2 LDG.E R21, desc[UR6][R10.64+0x34] ;  /* 0x000034060a152981 */ /* 0x000f22000c1e1900 */
[----:B--2---:R-:W-:-:S03]  /*04d0*/  @!P0 LOP3.LUT R5, R5, R16, RZ, 0x3c, !PT ;  /* 0x0000001005058212 */ /* 0x004fc600078e3cff */
[----:B------:R-:W2:Y:S01]  /*04e0*/  @P1 LDG.E R16, desc[UR6][R10.64+0x1c] ;  /* 0x00001c060a101981 */ /* 0x000ea2000c1e1900 */
[----:B---3--:R-:W-:-:S03]  /*04f0*/  @!P0 LOP3.LUT R3, R3, R18, RZ, 0x3c, !PT ;  /* 0x0000001203038212 */ /* 0x008fc600078e3cff */
[----:B------:R-:W3:Y:S01]  /*0500*/  @P2 LDG.E R18, desc[UR6][R10.64+0x28] ;  /* 0x000028060a122981 */ /* 0x000ee2000c1e1900 */
[----:B----4-:R-:W-:-:S03]  /*0510*/  @P1 LOP3.LUT R5, R5, R20, RZ, 0x3c, !PT ;  /* 0x0000001405051212 */ /* 0x010fc600078e3cff */
[----:B------:R-:W4:Y:S01]  /*0520*/  @P2 LDG.E R20, desc[UR6][R10.64+0x30] ;  /* 0x000030060a142981 */ /* 0x000f22000c1e1900 */
[----:B------:R-:W-:-:S03]  /*0530*/  @P5 LOP3.LUT R7, R7, R24, RZ, 0x3c, !PT ;  /* 0x0000001807075212 */ /* 0x000fc600078e3cff */
[----:B------:R-:W4:Y:S01]  /*0540*/  @P3 LDG.E R24, desc[UR6][R10.64+0x3c] ;  /* 0x00003c060a183981 */ /* 0x000f22000c1e1900 */
[----:B------:R-:W-:-:S03]  /*0550*/  @P1 LOP3.LUT R6, R6, R17, RZ, 0x3c, !PT ;  /* 0x0000001106061212 */ /* 0x000fc600078e3cff */
[----:B------:R-:W4:Y:S01]  /*0560*/  @P3 LDG.E R17, desc[UR6][R10.64+0x48] ;  /* 0x000048060a113981 */ /* 0x000f22000c1e1900 */
[----:B------:R-:W-:-:S03]  /*0570*/  @P2 LOP3.LUT R2, R2, R19, RZ, 0x3c, !PT ;  /* 0x0000001302022212 */ /* 0x000fc600078e3cff */
[----:B------:R-:W4:Y:S01]  /*0580*/  @P4 LDG.E R19, desc[UR6][R10.64+0x54] ;  /* 0x000054060a134981 */ /* 0x000f22000c1e1900 */
[----:B------:R-:W-:Y:S02]  /*0590*/  @P2 LOP3.LUT R6, R6, R21, RZ, 0x3c, !PT ;  /* 0x0000001506062212 */ /* 0x000fe400078e3cff */
[----:B------:R-:W-:Y:S01]  /*05a0*/  @P3 LOP3.LUT R2, R2, R23, RZ, 0x3c, !PT ;  /* 0x0000001702023212 */ /* 0x000fe200078e3cff */
[----:B------:R-:W4:Y:S04]  /*05b0*/  @P4 LDG.E R21, desc[UR6][R10.64+0x5c] ;  /* 0x00005c060a154981 */ /* 0x000f28000c1e1900 */
[----:B------:R-:W4:Y:S01]  /*05c0*/  @P5 LDG.E R23, desc[UR6][R10.64+0x68] ;  /* 0x000068060a175981 */ /* 0x000f22000c1e1900 */
[----:B--2---:R-:W-:-:S03]  /*05d0*/  @P1 LOP3.LUT R3, R3, R16, RZ, 0x3c, !PT ;  /* 0x0000001003031212 */ /* 0x004fc600078e3cff */
[----:B------:R-:W2:Y:S01]  /*05e0*/  @P4 LDG.E R16, desc[UR6][R10.64+0x50] ;  /* 0x000050060a104981 */ /* 0x000ea2000c1e1900 */
[----:B---3--:R-:W-:-:S03]  /*05f0*/  @P2 LOP3.LUT R5, R5, R18, RZ, 0x3c, !PT ;  /* 0x0000001205052212 */ /* 0x008fc600078e3cff */
[----:B------:R-:W3:Y:S01]  /*0600*/  @P4 LDG.E R18, desc[UR6][R10.64+0x58] ;  /* 0x000058060a124981 */ /* 0x000ee2000c1e1900 */
[----:B----4-:R-:W-:-:S03]  /*0610*/  @P2 LOP3.LUT R3, R3, R20, RZ, 0x3c, !PT ;  /* 0x0000001403032212 */ /* 0x010fc600078e3cff */
[----:B------:R-:W4:Y:S01]  /*0620*/  @P5 LDG.E R20, desc[UR6][R10.64+0x64] ;  /* 0x000064060a145981 */ /* 0x000f22000c1e1900 */
[----:B------:R-:W-:-:S03]  /*0630*/  @P3 LOP3.LUT R5, R5, R24, RZ, 0x3c, !PT ;  /* 0x0000001805053212 */ /* 0x000fc600078e3cff */
[----:B------:R-:W4:Y:S01]  /*0640*/  @P5 LDG.E R24, desc[UR6][R10.64+0x6c] ;  /* 0x00006c060a185981 */ /* 0x000f22000c1e1900 */
[----:B------:R-:W-:Y:S02]  /*0650*/  LOP3.LUT P0, RZ, R22, 0x80, RZ, 0xc0, !PT ;  /* 0x0000008016ff7812 */ /* 0x000fe4000780c0ff */
[----:B------:R-:W-:Y:S02]  /*0660*/  @P3 LOP3.LUT R3, R3, R26, RZ, 0x3c, !PT ;  /* 0x0000001a03033212 */ /* 0x000fe400078e3cff */
[----:B------:R-:W-:Y:S02]  /*0670*/  @P3 LOP3.LUT R6, R6, R17, RZ, 0x3c, !PT ;  /* 0x0000001106063212 */ /* 0x000fe400078e3cff */
[----:B------:R-:W4:Y:S01]  /*0680*/  @P6 LDG.E R17, desc[UR6][R10.64+0x7c] ;  /* 0x00007c060a116981 */ /* 0x000f22000c1e1900 */
[----:B------:R-:W-:-:S03]  /*0690*/  @P4 LOP3.LUT R2, R2, R19, RZ, 0x3c, !PT ;  /* 0x0000001302024212 */ /* 0x000fc600078e3cff */
[----:B------:R-:W4:Y:S01]  /*06a0*/  @P6 LDG.E R19, desc[UR6][R10.64+0x84] ;  /* 0x000084060a136981 */ /* 0x000f22000c1e1900 */
[----:B------:R-:W-:-:S03]  /*06b0*/  @P4 LOP3.LUT R6, R6, R21, RZ, 0x3c, !PT ;  /* 0x0000001506064212 */ /* 0x000fc600078e3cff */
[----:B------:R-:W4:Y:S01]  /*06c0*/  @P0 LDG.E R26, desc[UR6][R10.64+0x9c] ;  /* 0x00009c060a1a0981 */ /* 0x000f22000c1e1900 */
[----:B------:R-:W-:-:S03]  /*06d0*/  @P5 LOP3.LUT R2, R2, R23, RZ, 0x3c, !PT ;  /* 0x0000001702025212 */ /* 0x000fc600078e3cff */
        /* <DEDUP_REMOVED lines=10> */
[----:B------:R-:W-:Y:S02]  /*0780*/  @P5 LOP3.LUT R6, R6, R25, RZ, 0x3c, !PT ;  /* 0x0000001906065212 */ /* 0x000fe400078e3cff */
[----:B------:R-:W-:Y:S02]  /*0790*/  @P6 LOP3.LUT R7, R7, R28, RZ, 0x3c, !PT ;  /* 0x0000001c07076212 */ /* 0x000fe400078e3cff */
[----:B------:R-:W-:Y:S02]  /*07a0*/  @P6 LOP3.LUT R2, R2, R17, RZ, 0x3c, !PT ;  /* 0x0000001102026212 */ /* 0x000fe400078e3cff */
[----:B------:R-:W-:Y:S02]  /*07b0*/  @P6 LOP3.LUT R6, R6, R19, RZ, 0x3c, !PT ;  /* 0x0000001306066212 */ /* 0x000fe400078e3cff */
[----:B------:R-:W-:Y:S02]  /*07c0*/  @P0 LOP3.LUT R7, R7, R26, RZ, 0x3c, !PT ;  /* 0x0000001a07070212 */ /* 0x000fe400078e3cff */
[----:B------:R-:W-:-:S02]  /*07d0*/  @P0 LOP3.LUT R2, R2, R21, RZ, 0x3c, !PT ;  /* 0x0000001502020212 */ /* 0x000fc400078e3cff */
[----:B------:R-:W-:Y:S02]  /*07e0*/  @P0 LOP3.LUT R6, R6, R23, RZ, 0x3c, !PT ;  /* 0x0000001706060212 */ /* 0x000fe400078e3cff */
[----:B--2---:R-:W-:Y:S02]  /*07f0*/  @P6 LOP3.LUT R5, R5, R16, RZ, 0x3c, !PT ;  /* 0x0000001005056212 */ /* 0x004fe400078e3cff */
[----:B---3--:R-:W-:Y:S02]  /*0800*/  @P6 LOP3.LUT R3, R3, R18, RZ, 0x3c, !PT ;  /* 0x0000001203036212 */ /* 0x008fe400078e3cff */
[----:B----4-:R-:W-:Y:S02]  /*0810*/  @P0 LOP3.LUT R5, R5, R20, RZ, 0x3c, !PT ;  /* 0x0000001405050212 */ /* 0x010fe400078e3cff */
[----:B------:R-:W-:Y:S02]  /*0820*/  @P0 LOP3.LUT R3, R3, R24, RZ, 0x3c, !PT ;  /* 0x0000001803030212 */ /* 0x000fe400078e3cff */
[----:B------:R-:W-:-:S13]  /*0830*/  R2P PR, R22.B1, 0x7f ;  /* 0x0000007f16007804 */ /* 0x000fda0000001000 */
[----:B------:R-:W2:Y:S04]  /*0840*/  @P0 LDG.E R18, desc[UR6][R10.64+0xa0] ;  /* 0x0000a0060a120981 */ /* 0x000ea8000c1e1900 */
[----:B------:R-:W3:Y:S04]  /*0850*/  @P0 LDG.E R19, desc[UR6][R10.64+0xa4] ;  /* 0x0000a4060a130981 */ /* 0x000ee8000c1e1900 */
[----:B------:R-:W4:Y:S04]  /*0860*/  @P0 LDG.E R20, desc[UR6][R10.64+0xa8] ;  /* 0x0000a8060a140981 */ /* 0x000f28000c1e1900 */
[----:B------:R-:W4:Y:S04]  /*0870*/  @P0 LDG.E R21, desc[UR6][R10.64+0xac] ;  /* 0x0000ac060a150981 */ /* 0x000f28000c1e1900 */
[----:B------:R-:W4:Y:S04]  /*0880*/  @P0 LDG.E R24, desc[UR6][R10.64+0xb0] ;  /* 0x0000b0060a180981 */ /* 0x000f28000c1e1900 */
[----:B------:R-:W4:Y:S04]  /*0890*/  @P1 LDG.E R16, desc[UR6][R10.64+0xbc] ;  /* 0x0000bc060a101981 */ /* 0x000f28000c1e1900 */
[----:B------:R-:W4:Y:S04]  /*08a0*/  @P1 LDG.E R26, desc[UR6][R10.64+0xb4] ;  /* 0x0000b4060a1a1981 */ /* 0x000f28000c1e1900 */
        /* <DEDUP_REMOVED lines=11> */
[----:B------:R-:W-:Y:S01]  /*0960*/  LOP3.LUT P0, RZ, R22, 0x8000, RZ, 0xc0, !PT ;  /* 0x0000800016ff7812 */ /* 0x000fe2000780c0ff */
[----:B------:R-:W4:Y:S01]  /*0970*/  @P2 LDG.E R24, desc[UR6][R10.64+0xd8] ;  /* 0x0000d8060a182981 */ /* 0x000f22000c1e1900 */
[----:B------:R-:W-:-:S03]  /*0980*/  @P1 LOP3.LUT R3, R3, R16, RZ, 0x3c, !PT ;  /* 0x0000001003031212 */ /* 0x000fc600078e3cff */
[----:B------:R-:W4:Y:S01]  /*0990*/  @P2 LDG.E R22, desc[UR6][R10.64+0xd0] ;  /* 0x0000d0060a162981 */ /* 0x000f22000c1e1900 */
[----:B------:R-:W-:-:S03]  /*09a0*/  @P1 LOP3.LUT R5, R5, R26, RZ, 0x3c, !PT ;  /* 0x0000001a05051212 */ /* 0x000fc600078e3cff */
[----:B------:R-:W4:Y:S01]  /*09b0*/  @P3 LDG.E R16, desc[UR6][R10.64+0xe4] ;  /* 0x0000e4060a103981 */ /* 0x000f22000c1e1900 */
[----:B------:R-:W-:-:S03]  /*09c0*/  @P1 LOP3.LUT R2, R2, R23, RZ, 0x3c, !PT ;  /* 0x0000001702021212 */ /* 0x000fc600078e3cff */
[----:B------:R-:W4:Y:S01]  /*09d0*/  @P3 LDG.E R26, desc[UR6][R10.64+0xdc] ;  /* 0x0000dc060a1a3981 */ /* 0x000f22000c1e1900 */
[----:B------:R-:W-:-:S03]  /*09e0*/  @P1 LOP3.LUT R6, R6, R17, RZ, 0x3c, !PT ;  /* 0x0000001106061212 */ /* 0x000fc600078e3cff */
        /* <DEDUP_REMOVED lines=43> */
[----:B------:R-:W-:-:S04]  /*0ca0*/  UIADD3 UR4, UPT, UPT, UR4, 0x10, URZ ;  /* 0x0000001004047890 */ /* 0x000fc8000fffe0ff */
[----:B------:R-:W-:Y:S01]  /*0cb0*/  UISETP.NE.AND UP0, UPT, UR4, 0x20, UPT ;  /* 0x000000200400788c */ /* 0x000fe2000bf05270 */
[----:B--2---:R-:W-:Y:S02]  /*0cc0*/  @P5 LOP3.LUT R7, R7, R18, RZ, 0x3c, !PT ;  /* 0x0000001207075212 */ /* 0x004fe400078e3cff */
[----:B---3--:R-:W-:Y:S02]  /*0cd0*/  @P6 LOP3.LUT R2, R2, R19, RZ, 0x3c, !PT ;  /* 0x0000001302026212 */ /* 0x008fe400078e3cff */
[----:B----4-:R-:W-:Y:S02]  /*0ce0*/  @P6 LOP3.LUT R5, R5, R20, RZ, 0x3c, !PT ;  /* 0x0000001405056212 */ /* 0x010fe400078e3cff */
[----:B------:R-:W-:Y:S02]  /*0cf0*/  @P6 LOP3.LUT R6, R6, R21, RZ, 0x3c, !PT ;  /* 0x0000001506066212 */ /* 0x000fe400078e3cff */
[----:B------:R-:W-:Y:S02]  /*0d00*/  @P6 LOP3.LUT R3, R3, R22, RZ, 0x3c, !PT ;  /* 0x0000001603036212 */ /* 0x000fe400078e3cff */
[----:B------:R-:W-:-:S02]  /*0d10*/  @P6 LOP3.LUT R7, R7, R16, RZ, 0x3c, !PT ;  /* 0x0000001007076212 */ /* 0x000fc400078e3cff */
[----:B------:R-:W-:Y:S02]  /*0d20*/  @P0 LOP3.LUT R5, R5, R24, RZ, 0x3c, !PT ;  /* 0x0000001805050212 */ /* 0x000fe400078e3cff */
[----:B------:R-:W-:Y:S02]  /*0d30*/  @P0 LOP3.LUT R7, R7, R28, RZ, 0x3c, !PT ;  /* 0x0000001c07070212 */ /* 0x000fe400078e3cff */
[----:B------:R-:W-:Y:S02]  /*0d40*/  @P0 LOP3.LUT R3, R3, R26, RZ, 0x3c, !PT ;  /* 0x0000001a03030212 */ /* 0x000fe400078e3cff */
[----:B------:R-:W-:Y:S02]  /*0d50*/  @P0 LOP3.LUT R6, R6, R23, RZ, 0x3c, !PT ;  /* 0x0000001706060212 */ /* 0x000fe400078e3cff */
[----:B------:R-:W-:Y:S01]  /*0d60*/  @P0 LOP3.LUT R2, R2, R17, RZ, 0x3c, !PT ;  /* 0x0000001102020212 */ /* 0x000fe200078e3cff */
[----:B------:R-:W-:Y:S06]  /*0d70*/  BRA.U UP0, `(.L_x_22) ;  /* 0xfffffff500487547 */ /* 0x000fec000b83ffff */
[----:B------:R-:W-:-:S05]  /*0d80*/  VIADD R4, R4, 0x1 ;  /* 0x0000000104047836 */ /* 0x000fca0000000000 */
[----:B------:R-:W-:-:S13]  /*0d90*/  ISETP.NE.AND P0, PT, R4, 0x5, PT ;  /* 0x000000050400780c */ /* 0x000fda0003f05270 */
[----:B------:R-:W-:Y:S05]  /*0da0*/  @P0 BRA `(.L_x_23) ;  /* 0xfffffff400300947 */ /* 0x000fea000383ffff */
[----:B------:R-:W-:Y:S01]  /*0db0*/  LOP3.LUT R4, R12, 0x3, RZ, 0xc0, !PT ;  /* 0x000000030c047812 */ /* 0x000fe200078ec0ff */
[----:B------:R0:W-:Y:S03]  /*0dc0*/  STL [R1+0x4], R5 ;  /* 0x0000040501007387 */ /* 0x0001e60000100800 */
[----:B------:R-:W-:Y:S01]  /*0dd0*/  ISETP.NE.U32.AND P0, PT, R4, 0x1, PT ;  /* 0x000000010400780c */ /* 0x000fe20003f05070 */
[----:B------:R0:W-:Y:S03]  /*0de0*/  STL.64 [R1+0x8], R2 ;  /* 0x0000080201007387 */ /* 0x0001e60000100a00 */
[----:B------:R-:W-:Y:S01]  /*0df0*/  ISETP.NE.AND.EX P0, PT, RZ, RZ, PT, P0 ;  /* 0x000000ffff00720c */ /* 0x000fe20003f05300 */
[----:B------:R0:W-:-:S12]  /*0e00*/  STL.64 [R1+0x10], R6 ;  /* 0x0000100601007387 */ /* 0x0001d80000100a00 */
[----:B0-----:R-:W-:Y:S05]  /*0e10*/  @!P0 BRA `(.L_x_21) ;  /* 0x0000001800008947 */ /* 0x001fea0003800000 */
[----:B------:R-:W-:Y:S01]  /*0e20*/  UMOV UR4, URZ ;  /* 0x000000ff00047c82 */ /* 0x000fe20008000000 */
[----:B------:R-:W-:Y:S01]  /*0e30*/  UMOV UR5, URZ ;  /* 0x000000ff00057c82 */ /* 0x000fe20008000000 */
[----:B------:R-:W-:Y:S01]  /*0e40*/  CS2R R4, SRZ ;  /* 0x0000000000047805 */ /* 0x000fe2000001ff00 */
[----:B------:R-:W-:Y:S02]  /*0e50*/  IMAD.U32 R7, RZ, RZ, UR4 ;  /* 0x00000004ff077e24 */ /* 0x000fe4000f8e00ff */
[----:B------:R-:W-:Y:S02]  /*0e60*/  IMAD.U32 R6, RZ, RZ, UR5 ;  /* 0x00000005ff067e24 */ /* 0x000fe4000f8e00ff */
[----:B------:R-:W-:Y:S02]  /*0e70*/  IMAD.U32 R3, RZ, RZ, UR4 ;  /* 0x00000004ff037e24 */ /* 0x000fe4000f8e00ff */
[----:B------:R-:W-:-:S07]  /*0e80*/  IMAD.U32 R2, RZ, RZ, UR5 ;  /* 0x00000005ff027e24 */ /* 0x000fce000f8e00ff */
.L_x_25:
[----:B------:R-:W-:-:S06]  /*0e90*/  IMAD R14, R4, 0x4, R1 ;  /* 0x00000004040e7824 */ /* 0x000fcc00078e0201 */
[----:B------:R-:W5:Y:S01]  /*0ea0*/  LDL R14, [R14+0x4] ;  /* 0x000004000e0e7983 */ /* 0x000f620000100800 */
[----:B------:R-:W-:-:S05]  /*0eb0*/  UMOV UR4, URZ ;  /* 0x000000ff00047c82 */ /* 0x000fca0008000000 */
.L_x_24:
        /* <DEDUP_REMOVED lines=183> */
[----:B0-----:R-:W-:Y:S05]  /*1a30*/  @P0 BRA `(.L_x_21) ;  /* 0x0000000800f80947 */ /* 0x001fea0003800000 */
[----:B------:R-:W-:Y:S01]  /*1a40*/  UMOV UR4, URZ ;  /* 0x000000ff00047c82 */ /* 0x000fe20008000000 */
[----:B------:R-:W-:Y:S01]  /*1a50*/  UMOV UR5, URZ ;  /* 0x000000ff00057c82 */ /* 0x000fe20008000000 */
[----:B------:R-:W-:Y:S01]  /*1a60*/  CS2R R4, SRZ ;  /* 0x0000000000047805 */ /* 0x000fe2000001ff00 */
[----:B------:R-:W-:Y:S02]  /*1a70*/  IMAD.U32 R7, RZ, RZ, UR4 ;  /* 0x00000004ff077e24 */ /* 0x000fe4000f8e00ff */
[----:B------:R-:W-:Y:S02]  /*1a80*/  IMAD.U32 R6, RZ, RZ, UR5 ;  /* 0x00000005ff067e24 */ /* 0x000fe4000f8e00ff */
[----:B------:R-:W-:Y:S02]  /*1a90*/  IMAD.U32 R3, RZ, RZ, UR4 ;  /* 0x00000004ff037e24 */ /* 0x000fe4000f8e00ff */
[----:B------:R-:W-:-:S07]  /*1aa0*/  IMAD.U32 R2, RZ, RZ, UR5 ;  /* 0x00000005ff027e24 */ /* 0x000fce000f8e00ff */
.L_x_27:
[----:B------:R-:W-:-:S06]  /*1ab0*/  IMAD R14, R4, 0x4, R1 ;  /* 0x00000004040e7824 */ /* 0x000fcc00078e0201 */
[----:B------:R-:W5:Y:S01]  /*1ac0*/  LDL R14, [R14+0x4] ;  /* 0x000004000e0e7983 */ /* 0x000f620000100800 */
[----:B------:R-:W-:-:S05]  /*1ad0*/  UMOV UR4, URZ ;  /* 0x000000ff00047c82 */ /* 0x000fca0008000000 */
.L_x_26:
        /* <DEDUP_REMOVED lines=177> */
[----:B------:R0:W-:Y:S04]  /*25f0*/  STL [R1+0x4], R5 ;  /* 0x0000040501007387 */ /* 0x0001e80000100800 */
[----:B------:R0:W-:Y:S04]  /*2600*/  STL.64 [R1+0x8], R2 ;  /* 0x0000080201007387 */ /* 0x0001e80000100a00 */
[----:B------:R0:W-:Y:S02]  /*2610*/  STL.64 [R1+0x10], R6 ;  /* 0x0000100601007387 */ /* 0x0001e40000100a00 */
.L_x_21:
[----:B------:R-:W-:Y:S05]  /*2620*/  BSYNC.RECONVERGENT B1 ;  /* 0x0000000000017941 */ /* 0x000fea0003800200 */
.L_x_20:
[C---:B------:R-:W-:Y:S01]  /*2630*/  ISETP.GT.U32.AND P0, PT, R12.reuse, 0x3, PT ;  /* 0x000000030c00780c */ /* 0x040fe20003f04070 */
[----:B------:R-:W-:Y:S01]  /*2640*/  VIADD R13, R13, 0x1 ;  /* 0x000000010d0d7836 */ /* 0x000fe20000000000 */
[--C-:B------:R-:W-:Y:S02]  /*2650*/  SHF.R.U64 R12, R12, 0x2, R15.reuse ;  /* 0x000000020c0c7819 */ /* 0x100fe4000000120f */
[----:B------:R-:W-:Y:S02]  /*2660*/  ISETP.GT.U32.AND.EX P0, PT, R15, RZ, PT, P0 ;  /* 0x000000ff0f00720c */ /* 0x000fe40003f04100 */
[----:B------:R-:W-:-:S11]  /*2670*/  SHF.R.U32.HI R15, RZ, 0x2, R15 ;  /* 0x00000002ff0f7819 */ /* 0x000fd6000001160f */
[----:B------:R-:W-:Y:S05]  /*2680*/  @P0 BRA `(.L_x_28) ;  /* 0xffffffd800d00947 */ /* 0x000fea000383ffff */
.L_x_19:
[----:B------:R-:W-:Y:S05]  /*2690*/  BSYNC.RECONVERGENT B0 ;  /* 0x0000000000007941 */ /* 0x000fea0003800200 */
.L_x_18:
[----:B0-----:R-:W-:Y:S01]  /*26a0*/  SHF.R.U32.HI R4, RZ, 0x2, R5 ;  /* 0x00000002ff047819 */ /* 0x001fe20000011605 */
[----:B------:R-:W0:Y:S01]  /*26b0*/  LDCU.64 UR4, c[0x0][0x3b8] ;  /* 0x00007700ff0477ac */ /* 0x000e220008000a00 */
[----:B------:R-:W-:Y:S01]  /*26c0*/  SHF.R.U32.HI R9, RZ, 0x2, R2 ;  /* 0x00000002ff097819 */ /* 0x000fe20000011602 */
[----:B------:R-:W1:Y:S01]  /*26d0*/  LDC R11, c[0x0][0x3b0] ;  /* 0x0000ec00ff0b7b82 */ /* 0x000e620000000800 */
[----:B------:R-:W-:Y:S01]  /*26e0*/  LOP3.LUT R4, R4, R5, RZ, 0x3c, !PT ;  /* 0x0000000504047212 */ /* 0x000fe200078e3cff */
[----:B------:R-:W-:Y:S01]  /*26f0*/  IMAD.SHL.U32 R5, R7, 0x10, RZ ;  /* 0x0000001007057824 */ /* 0x000fe200078e00ff */
[----:B------:R-:W-:Y:S02]  /*2700*/  LOP3.LUT R9, R9, R2, RZ, 0x3c, !PT ;  /* 0x0000000209097212 */ /* 0x000fe400078e3cff */
[----:B------:R-:W-:Y:S01]  /*2710*/  SHF.R.U32.HI R10, RZ, 0x2, R3 ;  /* 0x00000002ff0a7819 */ /* 0x000fe20000011603 */
[----:B------:R-:W-:-:S03]  /*2720*/  IMAD.SHL.U32 R8, R4, 0x2, RZ ;  /* 0x0000000204087824 */ /* 0x000fc600078e00ff */
[----:B------:R-:W-:Y:S02]  /*2730*/  LOP3.LUT R10, R10, R3, RZ, 0x3c, !PT ;  /* 0x000000030a0a7212 */ /* 0x000fe400078e3cff */
[----:B------:R-:W-:Y:S01]  /*2740*/  LOP3.LUT R8, R4, R8, R5, 0x96, !PT ;  /* 0x0000000804087212 */ /* 0x000fe200078e9605 */
[----:B------:R-:W-:Y:S01]  /*2750*/  IMAD.SHL.U32 R5, R9, 0x2, RZ ;  /* 0x0000000209057824 */ /* 0x000fe200078e00ff */
[----:B------:R-:W2:Y:S02]  /*2760*/  LDC R4, c[0x0][0x3b4] ;  /* 0x0000ed00ff047b82 */ /* 0x000ea40000000800 */
[----:B------:R-:W-:Y:S02]  /*2770*/  LOP3.LUT R8, R8, R7, RZ, 0x3c, !PT ;  /* 0x0000000708087212 */ /* 0x000fe400078e3cff */
[----:B0-----:R-:W-:Y:S02]  /*2780*/  ISETP.GE.AND P0, PT, R0, UR5, PT ;  /* 0x0000000500007c0c */ /* 0x001fe4000bf06270 */
[----:B------:R-:W-:Y:S01]  /*2790*/  SHF.R.U32.HI R7, RZ, 0x2, R6 ;  /* 0x00000002ff077819 */ /* 0x000fe20000011606 */
[----:B------:R-:W-:-:S03]  /*27a0*/  IMAD.SHL.U32 R2, R8, 0x10, RZ ;  /* 0x0000001008027824 */ /* 0x000fc600078e00ff */
[----:B------:R-:W-:Y:S02]  /*27b0*/  LOP3.LUT R6, R7, R6, RZ, 0x3c, !PT ;  /* 0x0000000607067212 */ /* 0x000fe400078e3cff */
[----:B------:R-:W-:Y:S02]  /*27c0*/  LOP3.LUT R5, R9, R5, R2, 0x96, !PT ;  /* 0x0000000509057212 */ /* 0x000fe400078e9602 */
[----:B-1----:R-:W-:Y:S02]  /*27d0*/  LOP3.LUT R7, R11, 0xaad26b49, RZ, 0x3c, !PT ;  /* 0xaad26b490b077812 */ /* 0x002fe400078e3cff */
[----:B------:R-:W-:Y:S01]  /*27e0*/  LOP3.LUT R2, R5, R8, RZ, 0x3c, !PT ;  /* 0x0000000805027212 */ /* 0x000fe200078e3cff */
[----:B------:R-:W-:Y:S01]  /*27f0*/  IMAD.SHL.U32 R5, R10, 0x2, RZ ;  /* 0x000000020a057824 */ /* 0x000fe200078e00ff */
[----:B------:R-:W-:Y:S01]  /*2800*/  ISETP.GT.AND P1, PT, R11, -0x1, PT ;  /* 0xffffffff0b00780c */ /* 0x000fe20003f24270 */
[----:B------:R-:W-:Y:S02]  /*2810*/  IMAD.MOV.U32 R11, RZ, RZ, -0x266e14b1 ;  /* 0xd991eb4fff0b7424 */ /* 0x000fe400078e00ff */
[----:B------:R-:W-:-:S02]  /*2820*/  IMAD.SHL.U32 R3, R2, 0x10, RZ ;  /* 0x0000001002037824 */ /* 0x000fc400078e00ff */
[----:B------:R-:W-:-:S03]  /*2830*/  IMAD R9, R7, 0x4182bed5, RZ ;  /* 0x4182bed507097824 */ /* 0x000fc600078e02ff */
[----:B------:R-:W-:Y:S01]  /*2840*/  LOP3.LUT R3, R10, R5, R3, 0x96, !PT ;  /* 0x000000050a037212 */ /* 0x000fe200078e9603 */
[----:B--2---:R-:W-:Y:S01]  /*2850*/  FADD R5, -R4, UR4 ;  /* 0x0000000404057e21 */ /* 0x004fe20008000100 */
[----:B------:R-:W-:Y:S01]  /*2860*/  SEL R10, R11, 0x8bf16996, P1 ;  /* 0x8bf169960b0a7807 */ /* 0x000fe20000800000 */
[----:B------:R-:W-:Y:S06]  /*2870*/  @P0 EXIT ;  /* 0x000000000000094d */ /* 0x000fec0003800000 */
[----:B------:R-:W-:Y:S01]  /*2880*/  LOP3.LUT R7, R3, R2, RZ, 0x3c, !PT ;  /* 0x0000000203077212 */ /* 0x000fe200078e3cff */
[----:B------:R-:W0:Y:S01]  /*2890*/  LDCU.128 UR8, c[0x0][0x380] ;  /* 0x00007000ff0877ac */ /* 0x000e220008000c00 */
[----:B------:R-:W-:Y:S01]  /*28a0*/  IADD3 R11, PT, PT, R10, 0x64f0c9, R9 ;  /* 0x0064f0c90a0b7810 */ /* 0x000fe20007ffe009 */
[----:B------:R-:W-:Y:S01]  /*28b0*/  IMAD.SHL.U32 R10, R6, 0x2, RZ ;  /* 0x00000002060a7824 */ /* 0x000fe200078e00ff */
[----:B------:R-:W-:Y:S01]  /*28c0*/  SHF.R.S32.HI R13, RZ, 0x1f, R0 ;  /* 0x0000001fff0d7819 */ /* 0x000fe20000011400 */
[----:B------:R-:W-:Y:S01]  /*28d0*/  IMAD.SHL.U32 R9, R7, 0x10, RZ ;  /* 0x0000001007097824 */ /* 0x000fe200078e00ff */
[----:B------:R-:W1:Y:S01]  /*28e0*/  LDCU.128 UR12, c[0x0][0x3a0] ;  /* 0x00007400ff0c77ac */ /* 0x000e620008000c00 */
[C---:B------:R-:W-:Y:S01]  /*28f0*/  IADD3 R3, PT, PT, R11.reuse, 0x587c5, R8 ;  /* 0x000587c50b037810 */ /* 0x040fe20007ffe008 */
[C---:B------:R-:W-:Y:S01]  /*2900*/  IMAD.SHL.U32 R8, R0.reuse, 0x4, RZ ;  /* 0x0000000400087824 */ /* 0x040fe200078e00ff */
[----:B------:R-:W-:Y:S01]  /*2910*/  SHF.L.U64.HI R0, R0, 0x2, R13 ;  /* 0x0000000200007819 */ /* 0x000fe2000001020d */
[----:B------:R-:W2:Y:S01]  /*2920*/  LDCU.128 UR16, c[0x0][0x390] ;  /* 0x00007200ff1077ac */ /* 0x000ea20008000c00 */
[----:B------:R-:W-:Y:S01]  /*2930*/  LOP3.LUT R10, R6, R10, R9, 0x96, !PT ;  /* 0x0000000a060a7212 */ /* 0x000fe200078e9609 */
[----:B------:R-:W-:Y:S01]  /*2940*/  IMAD.MOV.U32 R12, RZ, RZ, 0x2f800000 ;  /* 0x2f800000ff0c7424 */ /* 0x000fe200078e00ff */
[----:B------:R-:W-:-:S02]  /*2950*/  IADD3 R6, PT, PT, R11, 0xb0f8a, R2 ;  /* 0x000b0f8a0b067810 */ /* 0x000fc40007ffe002 */
[----:B------:R-:W-:Y:S02]  /*2960*/  LOP3.LUT R10, R10, R7, RZ, 0x3c, !PT ;  /* 0x000000070a0a7212 */ /* 0x000fe400078e3cff */
[C---:B------:R-:W-:Y:S02]  /*2970*/  IADD3 R9, PT, PT, R11.reuse, 0x10974f, R7 ;  /* 0x0010974f0b097810 */ /* 0x040fe40007ffe007 */
[----:B------:R-:W-:Y:S02]  /*2980*/  IADD3 R11, PT, PT, R11, 0x161f14, R10 ;  /* 0x00161f140b0b7810 */ /* 0x000fe40007ffe00a */
[----:B------:R-:W-:Y:S02]  /*2990*/  I2FP.F32.U32 R3, R3 ;  /* 0x0000000300037245 */ /* 0x000fe40000201000 */
[----:B0-----:R-:W-:Y:S02]  /*29a0*/  IADD3 R2, P0, PT, R8, UR8, RZ ;  /* 0x0000000808027c10 */ /* 0x001fe4000ff1e0ff */
[----:B------:R-:W-:-:S02]  /*29b0*/  I2FP.F32.U32 R7, R6 ;  /* 0x0000000600077245 */ /* 0x000fc40000201000 */
[----:B------:R-:W-:Y:S01]  /*29c0*/  I2FP.F32.U32 R10, R9 ;  /* 0x00000009000a7245 */ /* 0x000fe20000201000 */
[-C--:B------:R-:W-:Y:S01]  /*29d0*/  FFMA R9, R3, R12.reuse, 1.1641532182693481445e-10 ;  /* 0x2f00000003097423 */ /* 0x080fe2000000000c */
[----:B------:R-:W-:Y:S01]  /*29e0*/  I2FP.F32.U32 R11, R11 ;  /* 0x0000000b000b7245 */ /* 0x000fe20000201000 */
[-C--:B------:R-:W-:Y:S01]  /*29f0*/  FFMA R17, R7, R12.reuse, 1.1641532182693481445e-10 ;  /* 0x2f00000007117423 */ /* 0x080fe2000000000c */
[----:B------:R-:W-:Y:S01]  /*2a00*/  IADD3 R6, P1, PT, R8, UR10, RZ ;  /* 0x0000000a08067c10 */ /* 0x000fe2000ff3e0ff */
[-C--:B------:R-:W-:Y:S01]  /*2a10*/  FFMA R16, R10, R12.reuse, 1.1641532182693481445e-10 ;  /* 0x2f0000000a107423 */ /* 0x080fe2000000000c */
[----:B------:R-:W-:Y:S01]  /*2a20*/  IADD3.X R3, PT, PT, R0, UR9, RZ, P0, !PT ;  /* 0x0000000900037c10 */ /* 0x000fe200087fe4ff */
[----:B------:R-:W-:Y:S01]  /*2a30*/  FFMA R19, R11, R12, 1.1641532182693481445e-10 ;  /* 0x2f0000000b137423 */ /* 0x000fe2000000000c */
[----:B-1----:R-:W-:Y:S01]  /*2a40*/  IADD3 R14, P0, PT, R8, UR12, RZ ;  /* 0x0000000c080e7c10 */ /* 0x002fe2000ff1e0ff */
[C-C-:B------:R-:W-:Y:S01]  /*2a50*/  FFMA R21, R5.reuse, R9, R4.reuse ;  /* 0x0000000905157223 */ /* 0x140fe20000000004 */
[----:B------:R-:W-:Y:S01]  /*2a60*/  IADD3.X R7, PT, PT, R0, UR11, RZ, P1, !PT ;  /* 0x0000000b00077c10 */ /* 0x000fe20008ffe4ff */
[C-C-:B------:R-:W-:Y:S01]  /*2a70*/  FFMA R17, R5.reuse, R17, R4.reuse ;  /* 0x0000001105117223 */ /* 0x140fe20000000004 */
[C---:B------:R-:W-:Y:S01]  /*2a80*/  IADD3 R12, P1, PT, R8.reuse, UR14, RZ ;  /* 0x0000000e080c7c10 */ /* 0x040fe2000ff3e0ff */
[C-C-:B------:R-:W-:Y:S01]  /*2a90*/  FFMA R23, R5.reuse, R16, R4.reuse ;  /* 0x0000001005177223 */ /* 0x140fe20000000004 */
[C---:B--2---:R-:W-:Y:S01]  /*2aa0*/  IADD3 R10, P2, PT, R8.reuse, UR16, RZ ;  /* 0x00000010080a7c10 */ /* 0x044fe2000ff5e0ff */
[----:B------:R-:W-:Y:S01]  /*2ab0*/  STG.E desc[UR6][R2.64], R21 ;  /* 0x0000001502007986 */ /* 0x000fe2000c101906 */
[----:B------:R-:W-:Y:S01]  /*2ac0*/  IADD3 R8, P3, PT, R8, UR18, RZ ;  /* 0x0000001208087c10 */ /* 0x000fe2000ff7e0ff */
[----:B------:R-:W-:Y:S01]  /*2ad0*/  FFMA R19, R5, R19, R4 ;  /* 0x0000001305137223 */ /* 0x000fe20000000004 */
[----:B------:R-:W-:-:S02]  /*2ae0*/  IADD3.X R15, PT, PT, R0, UR13, RZ, P0, !PT ;  /* 0x0000000d000f7c10 */ /* 0x000fc400087fe4ff */
[C---:B------:R-:W-:Y:S02]  /*2af0*/  IADD3.X R13, PT, PT, R0.reuse, UR15, RZ, P1, !PT ;  /* 0x0000000f000d7c10 */ /* 0x040fe40008ffe4ff */
[C---:B------:R-:W-:Y:S01]  /*2b00*/  IADD3.X R11, PT, PT, R0.reuse, UR17, RZ, P2, !PT ;  /* 0x00000011000b7c10 */ /* 0x040fe200097fe4ff */
[----:B------:R-:W-:Y:S01]  /*2b10*/  STG.E desc[UR6][R14.64], R21 ;  /* 0x000000150e007986 */ /* 0x000fe2000c101906 */
[----:B------:R-:W-:-:S03]  /*2b20*/  IADD3.X R9, PT, PT, R0, UR19, RZ, P3, !PT ;  /* 0x0000001300097c10 */ /* 0x000fc60009ffe4ff */
[----:B------:R-:W-:Y:S04]  /*2b30*/  STG.E desc[UR6][R6.64], R17 ;  /* 0x0000001106007986 */ /* 0x000fe8000c101906 */
[----:B------:R-:W-:Y:S04]  /*2b40*/  STG.E desc[UR6][R12.64], R17 ;  /* 0x000000110c007986 */ /* 0x000fe8000c101906 */
[----:B------:R-:W-:Y:S04]  /*2b50*/  STG.E desc[UR6][R10.64], R23 ;  /* 0x000000170a007986 */ /* 0x000fe8000c101906 */
[----:B------:R-:W-:Y:S01]  /*2b60*/  STG.E desc[UR6][R8.64], R19 ;  /* 0x0000001308007986 */ /* 0x000fe2000c101906 */
[----:B------:R-:W-:Y:S05]  /*2b70*/  EXIT ;  /* 0x000000000000794d */ /* 0x000fea0003800000 */
.L_x_29:
        /* <DEDUP_REMOVED lines=16> */
.L_x_33:


//--------------------- .nv.global.init           --------------------------
	.section	.nv.global.init,"aw",@progbits
	.align	4
.nv.global.init:
	.type		__cudart_i2opi_f,@object
	.size		__cudart_i2opi_f,(mrg32k3aM1SubSeq - __cudart_i2opi_f)
__cudart_i2opi_f:
        /*0000*/ 	.byte	0x41, 0x90, 0x43, 0x3c, 0x99, 0x95, 0x62, 0xdb, 0xc0, 0xdd, 0x34, 0xf5, 0xd1, 0x57, 0x27, 0xfc
        /*0010*/ 	.byte	0x29, 0x15, 0x44, 0x4e, 0x6e, 0x83, 0xf9, 0xa2
	.type		mrg32k3aM1SubSeq,@object
	.size		mrg32k3aM1SubSeq,(mrg32k3aM2SubSeq - mrg32k3aM1SubSeq)
mrg32k3aM1SubSeq:
        /*0018*/ 	.byte	0x0b, 0xcc, 0xee, 0x04, 0x73, 0x29, 0x8b, 0x6f, 0xf6, 0x53, 0x03, 0xf6, 0x23, 0xf6, 0xea, 0xda
        /* <DEDUP_REMOVED lines=125> */
	.type		mrg32k3aM2SubSeq,@object
	.size		mrg32k3aM2SubSeq,(mrg32k3aM1 - mrg32k3aM2SubSeq)
mrg32k3aM2SubSeq:
        /* <DEDUP_REMOVED lines=126> */
	.type		mrg32k3aM1,@object
	.size		mrg32k3aM1,(mrg32k3aM1Seq - mrg32k3aM1)
mrg32k3aM1:
        /* <DEDUP_REMOVED lines=144> */
	.type		mrg32k3aM1Seq,@object
	.size		mrg32k3aM1Seq,(mrg32k3aM2 - mrg32k3aM1Seq)
mrg32k3aM1Seq:
        /* <DEDUP_REMOVED lines=144> */
	.type		mrg32k3aM2,@object
	.size		mrg32k3aM2,(mrg32k3aM2Seq - mrg32k3aM2)
mrg32k3aM2:
        /* <DEDUP_REMOVED lines=144> */
	.type		mrg32k3aM2Seq,@object
	.size		mrg32k3aM2Seq,(precalc_xorwow_matrix - mrg32k3aM2Seq)
mrg32k3aM2Seq:
        /* <DEDUP_REMOVED lines=144> */
	.type		precalc_xorwow_matrix,@object
	.size		precalc_xorwow_matrix,(precalc_xorwow_offset_matrix - precalc_xorwow_matrix)
precalc_xorwow_matrix:
        /* <DEDUP_REMOVED lines=6400> */
	.type		precalc_xorwow_offset_matrix,@object
	.size		precalc_xorwow_offset_matrix,(.L_1 - precalc_xorwow_offset_matrix)
precalc_xorwow_offset_matrix:
        /* <DEDUP_REMOVED lines=6400> */
.L_1:


//--------------------- .nv.shared.reserved.0     --------------------------
	.section	.nv.shared.reserved.0,"aw",@nobits
	.weak		__nv_reservedSMEM_offset_0_alias
	.size		__nv_reservedSMEM_offset_0_alias, 0, 64
	.other		__nv_reservedSMEM_offset_0_alias,@"STO_CUDA_RESERVED_SHARED STV_DEFAULT"
__nv_reservedSMEM_offset_0_alias:
	.zero		0
	.zero		64


//--------------------- .nv.constant0._Z16updateBestGlobalPfS_Pii --------------------------
	.section	.nv.constant0._Z16updateBestGlobalPfS_Pii,"a",@progbits
	.sectionflags	@""
	.align	4
.nv.constant0._Z16updateBestGlobalPfS_Pii:
	.zero		924


//--------------------- .nv.constant0._Z18copyTwoFloatValuesPfS_i --------------------------
	.section	.nv.constant0._Z18copyTwoFloatValuesPfS_i,"a",@progbits
	.sectionflags	@""
	.align	4
.nv.constant0._Z18copyTwoFloatValuesPfS_i:
	.zero		916


//--------------------- .nv.constant0._Z9evalFunctPfS_S_ --------------------------
	.section	.nv.constant0._Z9evalFunctPfS_S_,"a",@progbits
	.sectionflags	@""
	.align	4
.nv.constant0._Z9evalFunctPfS_S_:
	.zero		920


//--------------------- .nv.constant0._Z25initializeRandomPositionsPfS_S_S_S_S_iffi --------------------------
	.section	.nv.constant0._Z25initializeRandomPositionsPfS_S_S_S_S_iffi,"a",@progbits
	.sectionflags	@""
	.align	4
.nv.constant0._Z25initializeRandomPositionsPfS_S_S_S_S_iffi:
	.zero		960


//--------------------- SYMBOLS --------------------------

	.type		.nv.reservedSmem.offset0,@object
	.size		.nv.reservedSmem.offset0,0x4
